// auto-generated by cutlass_sweep.gemm — config: {"arch": "sm_90", "cluster_m": 1, "cluster_n": 2, "dtype": "int8", "stages": 0, "tile_k": 32, "tile_m": 128, "tile_n": 128}
#include "cutlass/cutlass.h"
#include "cutlass/gemm/collective/collective_builder.hpp"
#include "cutlass/gemm/device/gemm_universal_adapter.h"
#include "cutlass/gemm/kernel/gemm_universal.hpp"
#include "cutlass/epilogue/collective/collective_builder.hpp"

using ElemA = int8_t;
using ElemB = int8_t;
using ElemCD = int8_t;
using Acc  = int32_t;
using TileShape    = cute::Shape<cute::_128, cute::_128, cute::_32>;
using ClusterShape = cute::Shape<cute::_1, cute::_2, cute::_1>;

using CollectiveEpilogue = typename cutlass::epilogue::collective::CollectiveBuilder<
    cutlass::arch::Sm90, cutlass::arch::OpClassTensorOp,
    TileShape, ClusterShape,
    cutlass::epilogue::collective::EpilogueTileAuto,
    Acc, Acc,
    ElemCD, cutlass::layout::RowMajor, 128 / cutlass::sizeof_bits<ElemCD>::value,
    ElemCD, cutlass::layout::RowMajor, 128 / cutlass::sizeof_bits<ElemCD>::value,
    cutlass::epilogue::collective::EpilogueScheduleAuto
  >::CollectiveOp;

using CollectiveMainloop = typename cutlass::gemm::collective::CollectiveBuilder<
    cutlass::arch::Sm90, cutlass::arch::OpClassTensorOp,
    ElemA, cutlass::layout::RowMajor, 128 / cutlass::sizeof_bits<ElemA>::value,
    ElemB, cutlass::layout::ColumnMajor, 128 / cutlass::sizeof_bits<ElemB>::value,
    Acc,
    TileShape, ClusterShape,
    cutlass::gemm::collective::StageCountAutoCarveout<static_cast<int>(sizeof(typename CollectiveEpilogue::SharedStorage))>,
    cutlass::gemm::collective::KernelScheduleAuto
  >::CollectiveOp;

using GemmKernel = cutlass::gemm::kernel::GemmUniversal<
    cute::Shape<int,int,int,int>,
    CollectiveMainloop,
    CollectiveEpilogue
>;
using Gemm = cutlass::gemm::device::GemmUniversalAdapter<GemmKernel>;

// Force the device kernel symbol into the cubin without needing a host main.
auto* _anchor = &cutlass::device_kernel<GemmKernel>;


// ===== COMPILED SASS (sm_90a) =====

	.target	sm_90a

	.elftype	@"ET_EXEC"


//--------------------- .note.nv.tkinfo           --------------------------
	.section	.note.nv.tkinfo,"",@"SHT_NOTE"
	.sectionflags	@"SHF_NOTE_NV_TKINFO"
	.tkinfo
        /*0018*/ 	.word	0x00000002
        /*0030*/ 	.string	""
        /*0030*/ 	.string	"ptxas"
        /*0030*/ 	.string	"Cuda compilation tools, release 13.0, V13.0.88"
        /*0030*/ 	.string	"Build cuda_13.0.r13.0/compiler.36424714_0"
        /*0030*/ 	.string	"-arch sm_90a -m 64 "



//--------------------- .note.nv.cuinfo           --------------------------
	.section	.note.nv.cuinfo,"",@"SHT_NOTE"
	.sectionflags	@"SHF_NOTE_NV_CUINFO"
        /*0018*/ 	.short	0x0002
        /*001a*/ 	.short	0x005a
        /*001c*/ 	.short	0x0082
	.zero		2


//--------------------- .nv.info                  --------------------------
	.section	.nv.info,"",@"SHT_CUDA_INFO"
	.align	4


	//----- nvinfo : EIATTR_REGCOUNT
	.align		4
        /*0000*/ 	.byte	0x04, 0x2f
        /*0002*/ 	.short	(.L_15 - .L_14)
	.align		4
.L_14:
        /*0004*/ 	.word	index@(_ZN7cutlass13device_kernelINS_4gemm6kernel13GemmUniversalIN4cute5tupleIJiiiiEEENS1_10collective13CollectiveMmaINS1_34MainloopSm90TmaGmmaWarpSpecializedILi28ENS5_IJNS4_1CILi1EEENSA_ILi2EEESB_EEENS1_35KernelTmaWarpSpecializedCooperativeEEENS5_IJNSA_ILi128EEESG_NSA_ILi32EEEEEEaNS5_IJlSB_lEEEaSJ_NS4_8TiledMMAINS4_8MMA_AtomIJNS4_4SM904GMMA27MMA_64x128x32_S32S8S8_SS_TNEEEENS4_6LayoutINS5_IJSC_SB_SB_EEENS5_IJSB_NSA_ILi0EEESS_EEEEENS5_IJNS4_10UnderscoreESV_SV_EEEEENS4_23SM90_TMA_LOAD_MULTICASTENS4_14ComposedLayoutINS4_7SwizzleILi1ELi4ELi3EEENS4_18smem_ptr_flag_bitsILi8EEENSQ_INS5_IJNSA_ILi8EEESH_EEENS5_IJSH_SB_EEEEEEEvNS4_8identityENS4_13SM90_TMA_LOADES18_vS19_EENS_8epilogue10collective6detail29Sm90TmaWarpSpecializedAdapterINS1D_15DefaultEpilogueIaSJ_SJ_NS1C_6thread17LinearCombinationIaLi1EiiLNS1H_9ScaleType4KindE0ELNS_15FloatRoundStyleE2EaEENS1_15EpilogueDefaultEEEEEvvEEEEvNT_6ParamsE)
        /*0008*/ 	.word	0x000000a8


	//----- nvinfo : EIATTR_FRAME_SIZE
	.align		4
.L_15:
        /*000c*/ 	.byte	0x04, 0x11
        /*000e*/ 	.short	(.L_17 - .L_16)
	.align		4
.L_16:
        /*0010*/ 	.word	index@(_ZN7cutlass13device_kernelINS_4gemm6kernel13GemmUniversalIN4cute5tupleIJiiiiEEENS1_10collective13CollectiveMmaINS1_34MainloopSm90TmaGmmaWarpSpecializedILi28ENS5_IJNS4_1CILi1EEENSA_ILi2EEESB_EEENS1_35KernelTmaWarpSpecializedCooperativeEEENS5_IJNSA_ILi128EEESG_NSA_ILi32EEEEEEaNS5_IJlSB_lEEEaSJ_NS4_8TiledMMAINS4_8MMA_AtomIJNS4_4SM904GMMA27MMA_64x128x32_S32S8S8_SS_TNEEEENS4_6LayoutINS5_IJSC_SB_SB_EEENS5_IJSB_NSA_ILi0EEESS_EEEEENS5_IJNS4_10UnderscoreESV_SV_EEEEENS4_23SM90_TMA_LOAD_MULTICASTENS4_14ComposedLayoutINS4_7SwizzleILi1ELi4ELi3EEENS4_18smem_ptr_flag_bitsILi8EEENSQ_INS5_IJNSA_ILi8EEESH_EEENS5_IJSH_SB_EEEEEEEvNS4_8identityENS4_13SM90_TMA_LOADES18_vS19_EENS_8epilogue10collective6detail29Sm90TmaWarpSpecializedAdapterINS1D_15DefaultEpilogueIaSJ_SJ_NS1C_6thread17LinearCombinationIaLi1EiiLNS1H_9ScaleType4KindE0ELNS_15FloatRoundStyleE2EaEENS1_15EpilogueDefaultEEEEEvvEEEEvNT_6ParamsE)
        /*0014*/ 	.word	0x00000000


	//----- nvinfo : EIATTR_MIN_STACK_SIZE
	.align		4
.L_17:
        /*0018*/ 	.byte	0x04, 0x12
        /*001a*/ 	.short	(.L_19 - .L_18)
	.align		4
.L_18:
        /*001c*/ 	.word	index@(_ZN7cutlass13device_kernelINS_4gemm6kernel13GemmUniversalIN4cute5tupleIJiiiiEEENS1_10collective13CollectiveMmaINS1_34MainloopSm90TmaGmmaWarpSpecializedILi28ENS5_IJNS4_1CILi1EEENSA_ILi2EEESB_EEENS1_35KernelTmaWarpSpecializedCooperativeEEENS5_IJNSA_ILi128EEESG_NSA_ILi32EEEEEEaNS5_IJlSB_lEEEaSJ_NS4_8TiledMMAINS4_8MMA_AtomIJNS4_4SM904GMMA27MMA_64x128x32_S32S8S8_SS_TNEEEENS4_6LayoutINS5_IJSC_SB_SB_EEENS5_IJSB_NSA_ILi0EEESS_EEEEENS5_IJNS4_10UnderscoreESV_SV_EEEEENS4_23SM90_TMA_LOAD_MULTICASTENS4_14ComposedLayoutINS4_7SwizzleILi1ELi4ELi3EEENS4_18smem_ptr_flag_bitsILi8EEENSQ_INS5_IJNSA_ILi8EEESH_EEENS5_IJSH_SB_EEEEEEEvNS4_8identityENS4_13SM90_TMA_LOADES18_vS19_EENS_8epilogue10collective6detail29Sm90TmaWarpSpecializedAdapterINS1D_15DefaultEpilogueIaSJ_SJ_NS1C_6thread17LinearCombinationIaLi1EiiLNS1H_9ScaleType4KindE0ELNS_15FloatRoundStyleE2EaEENS1_15EpilogueDefaultEEEEEvvEEEEvNT_6ParamsE)
        /*0020*/ 	.word	0x00000000
.L_19:


//--------------------- .nv.compat                --------------------------
	.section	.nv.compat,"",@"SHT_CUDA_COMPAT_INFO"
	.align	4
        /*0000*/ 	.byte	0x02, 0x09, 0x01, 0x00, 0x02, 0x02, 0x04, 0x00, 0x02, 0x05, 0x05, 0x00, 0x03, 0x07, 0x01, 0x01
        /*0010*/ 	.byte	0x02, 0x03, 0x01, 0x00, 0x02, 0x06, 0x01, 0x00, 0x04, 0x0b, 0x08, 0x00, 0x00, 0x00, 0x00, 0x00
        /*0020*/ 	.byte	0x00, 0x00, 0x00, 0x00


//--------------------- .nv.info._ZN7cutlass13device_kernelINS_4gemm6kernel13GemmUniversalIN4cute5tupleIJiiiiEEENS1_10collective13CollectiveMmaINS1_34MainloopSm90TmaGmmaWarpSpecializedILi28ENS5_IJNS4_1CILi1EEENSA_ILi2EEESB_EEENS1_35KernelTmaWarpSpecializedCooperativeEEENS5_IJNSA_ILi128EEESG_NSA_ILi32EEEEEEaNS5_IJlSB_lEEEaSJ_NS4_8TiledMMAINS4_8MMA_AtomIJNS4_4SM904GMMA27MMA_64x128x32_S32S8S8_SS_TNEEEENS4_6LayoutINS5_IJSC_SB_SB_EEENS5_IJSB_NSA_ILi0EEESS_EEEEENS5_IJNS4_10UnderscoreESV_SV_EEEEENS4_23SM90_TMA_LOAD_MULTICASTENS4_14ComposedLayoutINS4_7SwizzleILi1ELi4ELi3EEENS4_18smem_ptr_flag_bitsILi8EEENSQ_INS5_IJNSA_ILi8EEESH_EEENS5_IJSH_SB_EEEEEEEvNS4_8identityENS4_13SM90_TMA_LOADES18_vS19_EENS_8epilogue10collective6detail29Sm90TmaWarpSpecializedAdapterINS1D_15DefaultEpilogueIaSJ_SJ_NS1C_6thread17LinearCombinationIaLi1EiiLNS1H_9ScaleType4KindE0ELNS_15FloatRoundStyleE2EaEENS1_15EpilogueDefaultEEEEEvvEEEEvNT_6ParamsE --------------------------
	.section	.nv.info._ZN7cutlass13device_kernelINS_4gemm6kernel13GemmUniversalIN4cute5tupleIJiiiiEEENS1_10collective13CollectiveMmaINS1_34MainloopSm90TmaGmmaWarpSpecializedILi28ENS5_IJNS4_1CILi1EEENSA_ILi2EEESB_EEENS1_35KernelTmaWarpSpecializedCooperativeEEENS5_IJNSA_ILi128EEESG_NSA_ILi32EEEEEEaNS5_IJlSB_lEEEaSJ_NS4_8TiledMMAINS4_8MMA_AtomIJNS4_4SM904GMMA27MMA_64x128x32_S32S8S8_SS_TNEEEENS4_6LayoutINS5_IJSC_SB_SB_EEENS5_IJSB_NSA_ILi0EEESS_EEEEENS5_IJNS4_10UnderscoreESV_SV_EEEEENS4_23SM90_TMA_LOAD_MULTICASTENS4_14ComposedLayoutINS4_7SwizzleILi1ELi4ELi3EEENS4_18smem_ptr_flag_bitsILi8EEENSQ_INS5_IJNSA_ILi8EEESH_EEENS5_IJSH_SB_EEEEEEEvNS4_8identityENS4_13SM90_TMA_LOADES18_vS19_EENS_8epilogue10collective6detail29Sm90TmaWarpSpecializedAdapterINS1D_15DefaultEpilogueIaSJ_SJ_NS1C_6thread17LinearCombinationIaLi1EiiLNS1H_9ScaleType4KindE0ELNS_15FloatRoundStyleE2EaEENS1_15EpilogueDefaultEEEEEvvEEEEvNT_6ParamsE,"",@"SHT_CUDA_INFO"
	.sectionflags	@""
	.align	4


	//----- nvinfo : EIATTR_CUDA_API_VERSION
	.align		4
        /*0000*/ 	.byte	0x04, 0x37
        /*0002*/ 	.short	(.L_21 - .L_20)
.L_20:
        /*0004*/ 	.word	0x00000082


	//----- nvinfo : EIATTR_KPARAM_INFO
	.align		4
.L_21:
        /*0008*/ 	.byte	0x04, 0x17
        /*000a*/ 	.short	(.L_23 - .L_22)
.L_22:
        /*000c*/ 	.word	0x00000000
        /*0010*/ 	.short	0x0000
        /*0012*/ 	.short	0x0070
        /*0014*/ 	.byte	0x00, 0xf0, 0x01, 0x10


	//----- nvinfo : EIATTR_SPARSE_MMA_MASK
	.align		4
.L_23:
        /*0018*/ 	.byte	0x03, 0x50
        /*001a*/ 	.short	0x0000


	//----- nvinfo : EIATTR_MAXREG_COUNT
	.align		4
        /*001c*/ 	.byte	0x03, 0x1b
        /*001e*/ 	.short	0x00a8


	//----- nvinfo : EIATTR_NUM_BARRIERS
	.align		4
        /*0020*/ 	.byte	0x02, 0x4c
        /*0022*/ 	.byte	0x01
	.zero		1


	//----- nvinfo : EIATTR_EXTERNS
	.align		4
        /*0024*/ 	.byte	0x04, 0x0f
        /*0026*/ 	.short	(.L_25 - .L_24)


	//   ....[0]....
	.align		4
.L_24:
        /*0028*/ 	.word	index@(__assertfail)


	//----- nvinfo : EIATTR_MERCURY_ISA_VERSION
	.align		4
.L_25:
        /*002c*/ 	.byte	0x03, 0x5f
        /*002e*/ 	.short	0x0101


	//----- nvinfo : EIATTR_INT_WARP_WIDE_INSTR_OFFSETS
	.align		4
        /*0030*/ 	.byte	0x04, 0x31
        /*0032*/ 	.short	(.L_27 - .L_26)


	//   ....[0]....
.L_26:
        /*0034*/ 	.word	0x000007b0


	//   ....[1]....
        /*0038*/ 	.word	0x000007d0


	//   ....[2]....
        /*003c*/ 	.word	0x00000960


	//   ....[3]....
        /*0040*/ 	.word	0x00001ea0


	//----- nvinfo : EIATTR_COOP_GROUP_MASK_REGIDS
	.align		4
.L_27:
        /*0044*/ 	.byte	0x04, 0x29
        /*0046*/ 	.short	(.L_29 - .L_28)


	//   ....[0]....
.L_28:
        /*0048*/ 	.word	0xffffffff


	//   ....[1]....
        /*004c*/ 	.word	0xffffffff


	//   ....[2]....
        /*0050*/ 	.word	0xffffffff


	//   ....[3]....
        /*0054*/ 	.word	0xffffffff


	//   ....[4]....
        /*0058*/ 	.word	0xffffffff


	//   ....[5]....
        /*005c*/ 	.word	0xffffffff


	//----- nvinfo : EIATTR_COOP_GROUP_INSTR_OFFSETS
	.align		4
.L_29:
        /*0060*/ 	.byte	0x04, 0x28
        /*0062*/ 	.short	(.L_31 - .L_30)


	//   ....[0]....
.L_30:
        /*0064*/ 	.word	0x00000060


	//   ....[1]....
        /*0068*/ 	.word	0x00000070


	//   ....[2]....
        /*006c*/ 	.word	0x00000130


	//   ....[3]....
        /*0070*/ 	.word	0x000005f0


	//   ....[4]....
        /*0074*/ 	.word	0x00000ac0


	//   ....[5]....
        /*0078*/ 	.word	0x000016f0


	//----- nvinfo : EIATTR_REG_RECONFIG
	.align		4
.L_31:
        /*007c*/ 	.byte	0x01, 0x54
	.zero		2


	//----- nvinfo : EIATTR_SYSCALL_OFFSETS
	.align		4
        /*0080*/ 	.byte	0x04, 0x46
        /*0082*/ 	.short	(.L_33 - .L_32)


	//   ....[0]....
.L_32:
        /*0084*/ 	.word	0x000018e0


	//----- nvinfo : EIATTR_MBARRIER_INSTR_OFFSETS
	.align		4
.L_33:
        /*0088*/ 	.byte	0x04, 0x39
        /*008a*/ 	.short	(.L_35 - .L_34)


	//   ....[0]....
.L_34:
        /*008c*/ 	.word	0x00000250
        /*0090*/ 	.word	0x000000ff
        /*0094*/ 	.word	0x00000000
        /*0098*/ 	.short	0x0100
        /*009a*/ 	.byte	0x08
	.zero		1


	//   ....[1]....
        /*009c*/ 	.word	0x00000260
        /*00a0*/ 	.word	0x000000ff
        /*00a4*/ 	.word	0x000000e0
        /*00a8*/ 	.short	0x0100
        /*00aa*/ 	.byte	0x08
	.zero		1


	//   ....[2]....
        /*00ac*/ 	.word	0x00000270
        /*00b0*/ 	.word	0x000000ff
        /*00b4*/ 	.word	0x00000008
        /*00b8*/ 	.short	0x0100
        /*00ba*/ 	.byte	0x08
	.zero		1


	//   ....[3]....
        /*00bc*/ 	.word	0x00000280
        /*00c0*/ 	.word	0x000000ff
        /*00c4*/ 	.word	0x000000e8
        /*00c8*/ 	.short	0x0100
        /*00ca*/ 	.byte	0x08
	.zero		1


	//   ....[4]....
        /*00cc*/ 	.word	0x00000290
        /*00d0*/ 	.word	0x000000ff
        /*00d4*/ 	.word	0x00000010
        /*00d8*/ 	.short	0x0100
        /*00da*/ 	.byte	0x08
	.zero		1


	//   ....[5]....
        /*00dc*/ 	.word	0x000002a0
        /*00e0*/ 	.word	0x000000ff
        /*00e4*/ 	.word	0x000000f0
        /*00e8*/ 	.short	0x0100
        /*00ea*/ 	.byte	0x08
	.zero		1


	//   ....[6]....
        /*00ec*/ 	.word	0x000002b0
        /*00f0*/ 	.word	0x000000ff
        /*00f4*/ 	.word	0x00000018
        /*00f8*/ 	.short	0x0100
        /*00fa*/ 	.byte	0x08
	.zero		1


	//   ....[7]....
        /*00fc*/ 	.word	0x000002c0
        /*0100*/ 	.word	0x000000ff
        /*0104*/ 	.word	0x000000f8
        /*0108*/ 	.short	0x0100
        /*010a*/ 	.byte	0x08
	.zero		1


	//   ....[8]....
        /*010c*/ 	.word	0x000002d0
        /*0110*/ 	.word	0x000000ff
        /*0114*/ 	.word	0x00000020
        /*0118*/ 	.short	0x0100
        /*011a*/ 	.byte	0x08
	.zero		1


	//   ....[9]....
        /*011c*/ 	.word	0x000002e0
        /*0120*/ 	.word	0x000000ff
        /*0124*/ 	.word	0x00000100
        /*0128*/ 	.short	0x0100
        /*012a*/ 	.byte	0x08
	.zero		1


	//   ....[10]....
        /*012c*/ 	.word	0x000002f0
        /*0130*/ 	.word	0x000000ff
        /*0134*/ 	.word	0x00000028
        /*0138*/ 	.short	0x0100
        /*013a*/ 	.byte	0x08
	.zero		1


	//   ....[11]....
        /*013c*/ 	.word	0x00000300
        /*0140*/ 	.word	0x000000ff
        /*0144*/ 	.word	0x00000108
        /*0148*/ 	.short	0x0100
        /*014a*/ 	.byte	0x08
	.zero		1


	//   ....[12]....
        /*014c*/ 	.word	0x00000310
        /*0150*/ 	.word	0x000000ff
        /*0154*/ 	.word	0x00000030
        /*0158*/ 	.short	0x0100
        /*015a*/ 	.byte	0x08
	.zero		1


	//   ....[13]....
        /*015c*/ 	.word	0x00000320
        /*0160*/ 	.word	0x000000ff
        /*0164*/ 	.word	0x00000110
        /*0168*/ 	.short	0x0100
        /*016a*/ 	.byte	0x08
	.zero		1


	//   ....[14]....
        /*016c*/ 	.word	0x00000330
        /*0170*/ 	.word	0x000000ff
        /*0174*/ 	.word	0x00000038
        /*0178*/ 	.short	0x0100
        /*017a*/ 	.byte	0x08
	.zero		1


	//   ....[15]....
        /*017c*/ 	.word	0x00000340
        /*0180*/ 	.word	0x000000ff
        /*0184*/ 	.word	0x00000118
        /*0188*/ 	.short	0x0100
        /*018a*/ 	.byte	0x08
	.zero		1


	//   ....[16]....
        /*018c*/ 	.word	0x00000350
        /*0190*/ 	.word	0x000000ff
        /*0194*/ 	.word	0x00000040
        /*0198*/ 	.short	0x0100
        /*019a*/ 	.byte	0x08
	.zero		1


	//   ....[17]....
        /*019c*/ 	.word	0x00000360
        /*01a0*/ 	.word	0x000000ff
        /*01a4*/ 	.word	0x00000120
        /*01a8*/ 	.short	0x0100
        /*01aa*/ 	.byte	0x08
	.zero		1


	//   ....[18]....
        /*01ac*/ 	.word	0x00000370
        /*01b0*/ 	.word	0x000000ff
        /*01b4*/ 	.word	0x00000048
        /*01b8*/ 	.short	0x0100
        /*01ba*/ 	.byte	0x08
	.zero		1


	//   ....[19]....
        /*01bc*/ 	.word	0x00000380
        /*01c0*/ 	.word	0x000000ff
        /*01c4*/ 	.word	0x00000128
        /*01c8*/ 	.short	0x0100
        /*01ca*/ 	.byte	0x08
	.zero		1


	//   ....[20]....
        /*01cc*/ 	.word	0x00000390
        /*01d0*/ 	.word	0x000000ff
        /*01d4*/ 	.word	0x00000050
        /*01d8*/ 	.short	0x0100
        /*01da*/ 	.byte	0x08
	.zero		1


	//   ....[21]....
        /*01dc*/ 	.word	0x000003a0
        /*01e0*/ 	.word	0x000000ff
        /*01e4*/ 	.word	0x00000130
        /*01e8*/ 	.short	0x0100
        /*01ea*/ 	.byte	0x08
	.zero		1


	//   ....[22]....
        /*01ec*/ 	.word	0x000003b0
        /*01f0*/ 	.word	0x000000ff
        /*01f4*/ 	.word	0x00000058
        /*01f8*/ 	.short	0x0100
        /*01fa*/ 	.byte	0x08
	.zero		1


	//   ....[23]....
        /*01fc*/ 	.word	0x000003c0
        /*0200*/ 	.word	0x000000ff
        /*0204*/ 	.word	0x00000138
        /*0208*/ 	.short	0x0100
        /*020a*/ 	.byte	0x08
	.zero		1


	//   ....[24]....
        /*020c*/ 	.word	0x000003d0
        /*0210*/ 	.word	0x000000ff
        /*0214*/ 	.word	0x00000060
        /*0218*/ 	.short	0x0100
        /*021a*/ 	.byte	0x08
	.zero		1


	//   ....[25]....
        /*021c*/ 	.word	0x000003e0
        /*0220*/ 	.word	0x000000ff
        /*0224*/ 	.word	0x00000140
        /*0228*/ 	.short	0x0100
        /*022a*/ 	.byte	0x08
	.zero		1


	//   ....[26]....
        /*022c*/ 	.word	0x000003f0
        /*0230*/ 	.word	0x000000ff
        /*0234*/ 	.word	0x00000068
        /*0238*/ 	.short	0x0100
        /*023a*/ 	.byte	0x08
	.zero		1


	//   ....[27]....
        /*023c*/ 	.word	0x00000400
        /*0240*/ 	.word	0x000000ff
        /*0244*/ 	.word	0x00000148
        /*0248*/ 	.short	0x0100
        /*024a*/ 	.byte	0x08
	.zero		1


	//   ....[28]....
        /*024c*/ 	.word	0x00000410
        /*0250*/ 	.word	0x000000ff
        /*0254*/ 	.word	0x00000070
        /*0258*/ 	.short	0x0100
        /*025a*/ 	.byte	0x08
	.zero		1


	//   ....[29]....
        /*025c*/ 	.word	0x00000420
        /*0260*/ 	.word	0x000000ff
        /*0264*/ 	.word	0x00000150
        /*0268*/ 	.short	0x0100
        /*026a*/ 	.byte	0x08
	.zero		1


	//   ....[30]....
        /*026c*/ 	.word	0x00000430
        /*0270*/ 	.word	0x000000ff
        /*0274*/ 	.word	0x00000078
        /*0278*/ 	.short	0x0100
        /*027a*/ 	.byte	0x08
	.zero		1


	//   ....[31]....
        /*027c*/ 	.word	0x00000440
        /*0280*/ 	.word	0x000000ff
        /*0284*/ 	.word	0x00000158
        /*0288*/ 	.short	0x0100
        /*028a*/ 	.byte	0x08
	.zero		1


	//   ....[32]....
        /*028c*/ 	.word	0x00000450
        /*0290*/ 	.word	0x000000ff
        /*0294*/ 	.word	0x00000080
        /*0298*/ 	.short	0x0100
        /*029a*/ 	.byte	0x08
	.zero		1


	//   ....[33]....
        /*029c*/ 	.word	0x00000460
        /*02a0*/ 	.word	0x000000ff
        /*02a4*/ 	.word	0x00000160
        /*02a8*/ 	.short	0x0100
        /*02aa*/ 	.byte	0x08
	.zero		1


	//   ....[34]....
        /*02ac*/ 	.word	0x00000470
        /*02b0*/ 	.word	0x000000ff
        /*02b4*/ 	.word	0x00000088
        /*02b8*/ 	.short	0x0100
        /*02ba*/ 	.byte	0x08
	.zero		1


	//   ....[35]....
        /*02bc*/ 	.word	0x00000480
        /*02c0*/ 	.word	0x000000ff
        /*02c4*/ 	.word	0x00000168
        /*02c8*/ 	.short	0x0100
        /*02ca*/ 	.byte	0x08
	.zero		1


	//   ....[36]....
        /*02cc*/ 	.word	0x00000490
        /*02d0*/ 	.word	0x000000ff
        /*02d4*/ 	.word	0x00000090
        /*02d8*/ 	.short	0x0100
        /*02da*/ 	.byte	0x08
	.zero		1


	//   ....[37]....
        /*02dc*/ 	.word	0x000004a0
        /*02e0*/ 	.word	0x000000ff
        /*02e4*/ 	.word	0x00000170
        /*02e8*/ 	.short	0x0100
        /*02ea*/ 	.byte	0x08
	.zero		1


	//   ....[38]....
        /*02ec*/ 	.word	0x000004b0
        /*02f0*/ 	.word	0x000000ff
        /*02f4*/ 	.word	0x00000098
        /*02f8*/ 	.short	0x0100
        /*02fa*/ 	.byte	0x08
	.zero		1


	//   ....[39]....
        /*02fc*/ 	.word	0x000004c0
        /*0300*/ 	.word	0x000000ff
        /*0304*/ 	.word	0x00000178
        /*0308*/ 	.short	0x0100
        /*030a*/ 	.byte	0x08
	.zero		1


	//   ....[40]....
        /*030c*/ 	.word	0x000004d0
        /*0310*/ 	.word	0x000000ff
        /*0314*/ 	.word	0x000000a0
        /*0318*/ 	.short	0x0100
        /*031a*/ 	.byte	0x08
	.zero		1


	//   ....[41]....
        /*031c*/ 	.word	0x000004e0
        /*0320*/ 	.word	0x000000ff
        /*0324*/ 	.word	0x00000180
        /*0328*/ 	.short	0x0100
        /*032a*/ 	.byte	0x08
	.zero		1


	//   ....[42]....
        /*032c*/ 	.word	0x000004f0
        /*0330*/ 	.word	0x000000ff
        /*0334*/ 	.word	0x000000a8
        /*0338*/ 	.short	0x0100
        /*033a*/ 	.byte	0x08
	.zero		1


	//   ....[43]....
        /*033c*/ 	.word	0x00000500
        /*0340*/ 	.word	0x000000ff
        /*0344*/ 	.word	0x00000188
        /*0348*/ 	.short	0x0100
        /*034a*/ 	.byte	0x08
	.zero		1


	//   ....[44]....
        /*034c*/ 	.word	0x00000510
        /*0350*/ 	.word	0x000000ff
        /*0354*/ 	.word	0x000000b0
        /*0358*/ 	.short	0x0100
        /*035a*/ 	.byte	0x08
	.zero		1


	//   ....[45]....
        /*035c*/ 	.word	0x00000520
        /*0360*/ 	.word	0x000000ff
        /*0364*/ 	.word	0x00000190
        /*0368*/ 	.short	0x0100
        /*036a*/ 	.byte	0x08
	.zero		1


	//   ....[46]....
        /*036c*/ 	.word	0x00000530
        /*0370*/ 	.word	0x000000ff
        /*0374*/ 	.word	0x000000b8
        /*0378*/ 	.short	0x0100
        /*037a*/ 	.byte	0x08
	.zero		1


	//   ....[47]....
        /*037c*/ 	.word	0x00000540
        /*0380*/ 	.word	0x000000ff
        /*0384*/ 	.word	0x00000198
        /*0388*/ 	.short	0x0100
        /*038a*/ 	.byte	0x08
	.zero		1


	//   ....[48]....
        /*038c*/ 	.word	0x00000550
        /*0390*/ 	.word	0x000000ff
        /*0394*/ 	.word	0x000000c0
        /*0398*/ 	.short	0x0100
        /*039a*/ 	.byte	0x08
	.zero		1


	//   ....[49]....
        /*039c*/ 	.word	0x00000560
        /*03a0*/ 	.word	0x000000ff
        /*03a4*/ 	.word	0x000001a0
        /*03a8*/ 	.short	0x0100
        /*03aa*/ 	.byte	0x08
	.zero		1


	//   ....[50]....
        /*03ac*/ 	.word	0x00000570
        /*03b0*/ 	.word	0x000000ff
        /*03b4*/ 	.word	0x000000c8
        /*03b8*/ 	.short	0x0100
        /*03ba*/ 	.byte	0x08
	.zero		1


	//   ....[51]....
        /*03bc*/ 	.word	0x00000580
        /*03c0*/ 	.word	0x000000ff
        /*03c4*/ 	.word	0x000001a8
        /*03c8*/ 	.short	0x0100
        /*03ca*/ 	.byte	0x08
	.zero		1


	//   ....[52]....
        /*03cc*/ 	.word	0x00000590
        /*03d0*/ 	.word	0x000000ff
        /*03d4*/ 	.word	0x000000d0
        /*03d8*/ 	.short	0x0100
        /*03da*/ 	.byte	0x08
	.zero		1


	//   ....[53]....
        /*03dc*/ 	.word	0x000005a0
        /*03e0*/ 	.word	0x000000ff
        /*03e4*/ 	.word	0x000001b0
        /*03e8*/ 	.short	0x0100
        /*03ea*/ 	.byte	0x08
	.zero		1


	//   ....[54]....
        /*03ec*/ 	.word	0x000005b0
        /*03f0*/ 	.word	0x000000ff
        /*03f4*/ 	.word	0x000000d8
        /*03f8*/ 	.short	0x0100
        /*03fa*/ 	.byte	0x08
	.zero		1


	//   ....[55]....
        /*03fc*/ 	.word	0x000005c0
        /*0400*/ 	.word	0x000000ff
        /*0404*/ 	.word	0x000001b8
        /*0408*/ 	.short	0x0100
        /*040a*/ 	.byte	0x08
	.zero		1


	//   ....[56]....
        /*040c*/ 	.word	0x000009f0
        /*0410*/ 	.word	0x000000ff
        /*0414*/ 	.word	0x000001d0
        /*0418*/ 	.short	0x0100
        /*041a*/ 	.byte	0x06
	.zero		1


	//   ....[57]....
        /*041c*/ 	.word	0x00000a70
        /*0420*/ 	.word	0x000000ff
        /*0424*/ 	.word	0x000001d8
        /*0428*/ 	.short	0x0100
        /*042a*/ 	.byte	0x06
	.zero		1


	//   ....[58]....
        /*042c*/ 	.word	0x000019b0
        /*0430*/ 	.word	0x00000003
        /*0434*/ 	.word	0x00000000
        /*0438*/ 	.short	0x010a
        /*043a*/ 	.byte	0x3f
	.zero		1


	//   ....[59]....
        /*043c*/ 	.word	0x00001a10
        /*0440*/ 	.word	0x00000003
        /*0444*/ 	.word	0x00000000
        /*0448*/ 	.short	0x010a
        /*044a*/ 	.byte	0x3f
	.zero		1


	//   ....[60]....
        /*044c*/ 	.word	0x00001c20
        /*0450*/ 	.word	0x00000005
        /*0454*/ 	.word	0x00000000
        /*0458*/ 	.short	0x010a
        /*045a*/ 	.byte	0x3f
	.zero		1


	//   ....[61]....
        /*045c*/ 	.word	0x00001c60
        /*0460*/ 	.word	0x00000005
        /*0464*/ 	.word	0x00000000
        /*0468*/ 	.short	0x010a
        /*046a*/ 	.byte	0x3f
	.zero		1


	//   ....[62]....
        /*046c*/ 	.word	0x00001d50
        /*0470*/ 	.word	0x00000004
        /*0474*/ 	.word	0x00000000
        /*0478*/ 	.short	0x0101
        /*047a*/ 	.byte	0x3f
	.zero		1


	//   ....[63]....
        /*047c*/ 	.word	0x00001f40
        /*0480*/ 	.word	0x00000004
        /*0484*/ 	.word	0x00000000
        /*0488*/ 	.short	0x0101
        /*048a*/ 	.byte	0x3f
	.zero		1


	//   ....[64]....
        /*048c*/ 	.word	0x00006250
        /*0490*/ 	.word	0x00000014
        /*0494*/ 	.word	0x000000e0
        /*0498*/ 	.short	0x010a
        /*049a*/ 	.byte	0x3f
	.zero		1


	//   ....[65]....
        /*049c*/ 	.word	0x000065f0
        /*04a0*/ 	.word	0x00000005
        /*04a4*/ 	.word	0x000001d8
        /*04a8*/ 	.short	0x0101
        /*04aa*/ 	.byte	0x3f
	.zero		1


	//   ....[66]....
        /*04ac*/ 	.word	0x00006d20
        /*04b0*/ 	.word	0x00000007
        /*04b4*/ 	.word	0x00000000
        /*04b8*/ 	.short	0x010a
        /*04ba*/ 	.byte	0x3f
	.zero		1


	//   ....[67]....
        /*04bc*/ 	.word	0x00006da0
        /*04c0*/ 	.word	0x00000006
        /*04c4*/ 	.word	0x00000000
        /*04c8*/ 	.short	0x010a
        /*04ca*/ 	.byte	0x3f
	.zero		1


	//   ....[68]....
        /*04cc*/ 	.word	0x00006e30
        /*04d0*/ 	.word	0x00000007
        /*04d4*/ 	.word	0x00000000
        /*04d8*/ 	.short	0x010a
        /*04da*/ 	.byte	0x3f
	.zero		1


	//   ....[69]....
        /*04dc*/ 	.word	0x00006ec0
        /*04e0*/ 	.word	0x00000006
        /*04e4*/ 	.word	0x00000000
        /*04e8*/ 	.short	0x010a
        /*04ea*/ 	.byte	0x3f
	.zero		1


	//   ....[70]....
        /*04ec*/ 	.word	0x00006f50
        /*04f0*/ 	.word	0x00000007
        /*04f4*/ 	.word	0x00000000
        /*04f8*/ 	.short	0x010a
        /*04fa*/ 	.byte	0x3f
	.zero		1


	//   ....[71]....
        /*04fc*/ 	.word	0x00006fe0
        /*0500*/ 	.word	0x00000006
        /*0504*/ 	.word	0x00000000
        /*0508*/ 	.short	0x010a
        /*050a*/ 	.byte	0x3f
	.zero		1


	//   ....[72]....
        /*050c*/ 	.word	0x00007070
        /*0510*/ 	.word	0x00000007
        /*0514*/ 	.word	0x00000000
        /*0518*/ 	.short	0x010a
        /*051a*/ 	.byte	0x3f
	.zero		1


	//   ....[73]....
        /*051c*/ 	.word	0x00007100
        /*0520*/ 	.word	0x00000006
        /*0524*/ 	.word	0x00000000
        /*0528*/ 	.short	0x010a
        /*052a*/ 	.byte	0x3f
	.zero		1


	//   ....[74]....
        /*052c*/ 	.word	0x00007190
        /*0530*/ 	.word	0x00000007
        /*0534*/ 	.word	0x00000000
        /*0538*/ 	.short	0x010a
        /*053a*/ 	.byte	0x3f
	.zero		1


	//   ....[75]....
        /*053c*/ 	.word	0x00007220
        /*0540*/ 	.word	0x00000006
        /*0544*/ 	.word	0x00000000
        /*0548*/ 	.short	0x010a
        /*054a*/ 	.byte	0x3f
	.zero		1


	//   ....[76]....
        /*054c*/ 	.word	0x000072b0
        /*0550*/ 	.word	0x00000007
        /*0554*/ 	.word	0x00000000
        /*0558*/ 	.short	0x010a
        /*055a*/ 	.byte	0x3f
	.zero		1


	//   ....[77]....
        /*055c*/ 	.word	0x00007340
        /*0560*/ 	.word	0x00000006
        /*0564*/ 	.word	0x00000000
        /*0568*/ 	.short	0x010a
        /*056a*/ 	.byte	0x3f
	.zero		1


	//   ....[78]....
        /*056c*/ 	.word	0x000073d0
        /*0570*/ 	.word	0x00000007
        /*0574*/ 	.word	0x00000000
        /*0578*/ 	.short	0x010a
        /*057a*/ 	.byte	0x3f
	.zero		1


	//   ....[79]....
        /*057c*/ 	.word	0x00007460
        /*0580*/ 	.word	0x00000006
        /*0584*/ 	.word	0x00000000
        /*0588*/ 	.short	0x010a
        /*058a*/ 	.byte	0x3f
	.zero		1


	//   ....[80]....
        /*058c*/ 	.word	0x000074f0
        /*0590*/ 	.word	0x00000007
        /*0594*/ 	.word	0x00000000
        /*0598*/ 	.short	0x010a
        /*059a*/ 	.byte	0x3f
	.zero		1


	//   ....[81]....
        /*059c*/ 	.word	0x00007580
        /*05a0*/ 	.word	0x00000006
        /*05a4*/ 	.word	0x00000000
        /*05a8*/ 	.short	0x010a
        /*05aa*/ 	.byte	0x3f
	.zero		1


	//   ....[82]....
        /*05ac*/ 	.word	0x00007610
        /*05b0*/ 	.word	0x00000007
        /*05b4*/ 	.word	0x00000000
        /*05b8*/ 	.short	0x010a
        /*05ba*/ 	.byte	0x3f
	.zero		1


	//   ....[83]....
        /*05bc*/ 	.word	0x000076a0
        /*05c0*/ 	.word	0x00000006
        /*05c4*/ 	.word	0x00000000
        /*05c8*/ 	.short	0x010a
        /*05ca*/ 	.byte	0x3f
	.zero		1


	//   ....[84]....
        /*05cc*/ 	.word	0x00007730
        /*05d0*/ 	.word	0x00000007
        /*05d4*/ 	.word	0x00000000
        /*05d8*/ 	.short	0x010a
        /*05da*/ 	.byte	0x3f
	.zero		1


	//   ....[85]....
        /*05dc*/ 	.word	0x000077c0
        /*05e0*/ 	.word	0x00000006
        /*05e4*/ 	.word	0x00000000
        /*05e8*/ 	.short	0x010a
        /*05ea*/ 	.byte	0x3f
	.zero		1


	//   ....[86]....
        /*05ec*/ 	.word	0x00007850
        /*05f0*/ 	.word	0x00000007
        /*05f4*/ 	.word	0x00000000
        /*05f8*/ 	.short	0x010a
        /*05fa*/ 	.byte	0x3f
	.zero		1


	//   ....[87]....
        /*05fc*/ 	.word	0x000078e0
        /*0600*/ 	.word	0x00000006
        /*0604*/ 	.word	0x00000000
        /*0608*/ 	.short	0x010a
        /*060a*/ 	.byte	0x3f
	.zero		1


	//   ....[88]....
        /*060c*/ 	.word	0x00007970
        /*0610*/ 	.word	0x00000007
        /*0614*/ 	.word	0x00000000
        /*0618*/ 	.short	0x010a
        /*061a*/ 	.byte	0x3f
	.zero		1


	//   ....[89]....
        /*061c*/ 	.word	0x00007a00
        /*0620*/ 	.word	0x00000006
        /*0624*/ 	.word	0x00000000
        /*0628*/ 	.short	0x010a
        /*062a*/ 	.byte	0x3f
	.zero		1


	//   ....[90]....
        /*062c*/ 	.word	0x00007a90
        /*0630*/ 	.word	0x00000007
        /*0634*/ 	.word	0x00000000
        /*0638*/ 	.short	0x010a
        /*063a*/ 	.byte	0x3f
	.zero		1


	//   ....[91]....
        /*063c*/ 	.word	0x00007b20
        /*0640*/ 	.word	0x00000006
        /*0644*/ 	.word	0x00000000
        /*0648*/ 	.short	0x010a
        /*064a*/ 	.byte	0x3f
	.zero		1


	//   ....[92]....
        /*064c*/ 	.word	0x00007bb0
        /*0650*/ 	.word	0x00000007
        /*0654*/ 	.word	0x00000000
        /*0658*/ 	.short	0x010a
        /*065a*/ 	.byte	0x3f
	.zero		1


	//   ....[93]....
        /*065c*/ 	.word	0x00007c40
        /*0660*/ 	.word	0x00000005
        /*0664*/ 	.word	0x00000000
        /*0668*/ 	.short	0x010a
        /*066a*/ 	.byte	0x3f
	.zero		1


	//   ....[94]....
        /*066c*/ 	.word	0x00007ca0
        /*0670*/ 	.word	0x00000003
        /*0674*/ 	.word	0x00000000
        /*0678*/ 	.short	0x010a
        /*067a*/ 	.byte	0x3f
	.zero		1


	//   ....[95]....
        /*067c*/ 	.word	0x00007cf0
        /*0680*/ 	.word	0x00000005
        /*0684*/ 	.word	0x00000000
        /*0688*/ 	.short	0x010a
        /*068a*/ 	.byte	0x3f
	.zero		1


	//   ....[96]....
        /*068c*/ 	.word	0x00007dc0
        /*0690*/ 	.word	0x00000014
        /*0694*/ 	.word	0x000000e0
        /*0698*/ 	.short	0x010a
        /*069a*/ 	.byte	0x3f
	.zero		1


	//   ....[97]....
        /*069c*/ 	.word	0x00007e90
        /*06a0*/ 	.word	0x00000007
        /*06a4*/ 	.word	0x00000000
        /*06a8*/ 	.short	0x010a
        /*06aa*/ 	.byte	0x3f
	.zero		1


	//   ....[98]....
        /*06ac*/ 	.word	0x00007ee0
        /*06b0*/ 	.word	0x00000006
        /*06b4*/ 	.word	0x00000000
        /*06b8*/ 	.short	0x010a
        /*06ba*/ 	.byte	0x3f
	.zero		1


	//   ....[99]....
        /*06bc*/ 	.word	0x00007f30
        /*06c0*/ 	.word	0x00000007
        /*06c4*/ 	.word	0x00000000
        /*06c8*/ 	.short	0x010a
        /*06ca*/ 	.byte	0x3f
	.zero		1


	//   ....[100]....
        /*06cc*/ 	.word	0x00007f80
        /*06d0*/ 	.word	0x00000006
        /*06d4*/ 	.word	0x00000000
        /*06d8*/ 	.short	0x010a
        /*06da*/ 	.byte	0x3f
	.zero		1


	//   ....[101]....
        /*06dc*/ 	.word	0x00007fd0
        /*06e0*/ 	.word	0x00000007
        /*06e4*/ 	.word	0x00000000
        /*06e8*/ 	.short	0x010a
        /*06ea*/ 	.byte	0x3f
	.zero		1


	//   ....[102]....
        /*06ec*/ 	.word	0x00008020
        /*06f0*/ 	.word	0x00000006
        /*06f4*/ 	.word	0x00000000
        /*06f8*/ 	.short	0x010a
        /*06fa*/ 	.byte	0x3f
	.zero		1


	//   ....[103]....
        /*06fc*/ 	.word	0x00008070
        /*0700*/ 	.word	0x00000007
        /*0704*/ 	.word	0x00000000
        /*0708*/ 	.short	0x010a
        /*070a*/ 	.byte	0x3f
	.zero		1


	//   ....[104]....
        /*070c*/ 	.word	0x000080c0
        /*0710*/ 	.word	0x00000006
        /*0714*/ 	.word	0x00000000
        /*0718*/ 	.short	0x010a
        /*071a*/ 	.byte	0x3f
	.zero		1


	//   ....[105]....
        /*071c*/ 	.word	0x00008110
        /*0720*/ 	.word	0x00000007
        /*0724*/ 	.word	0x00000000
        /*0728*/ 	.short	0x010a
        /*072a*/ 	.byte	0x3f
	.zero		1


	//   ....[106]....
        /*072c*/ 	.word	0x00008160
        /*0730*/ 	.word	0x00000006
        /*0734*/ 	.word	0x00000000
        /*0738*/ 	.short	0x010a
        /*073a*/ 	.byte	0x3f
	.zero		1


	//   ....[107]....
        /*073c*/ 	.word	0x000081b0
        /*0740*/ 	.word	0x00000007
        /*0744*/ 	.word	0x00000000
        /*0748*/ 	.short	0x010a
        /*074a*/ 	.byte	0x3f
	.zero		1


	//   ....[108]....
        /*074c*/ 	.word	0x00008200
        /*0750*/ 	.word	0x00000006
        /*0754*/ 	.word	0x00000000
        /*0758*/ 	.short	0x010a
        /*075a*/ 	.byte	0x3f
	.zero		1


	//   ....[109]....
        /*075c*/ 	.word	0x00008250
        /*0760*/ 	.word	0x00000007
        /*0764*/ 	.word	0x00000000
        /*0768*/ 	.short	0x010a
        /*076a*/ 	.byte	0x3f
	.zero		1


	//   ....[110]....
        /*076c*/ 	.word	0x000082a0
        /*0770*/ 	.word	0x00000006
        /*0774*/ 	.word	0x00000000
        /*0778*/ 	.short	0x010a
        /*077a*/ 	.byte	0x3f
	.zero		1


	//   ....[111]....
        /*077c*/ 	.word	0x000082f0
        /*0780*/ 	.word	0x00000007
        /*0784*/ 	.word	0x00000000
        /*0788*/ 	.short	0x010a
        /*078a*/ 	.byte	0x3f
	.zero		1


	//   ....[112]....
        /*078c*/ 	.word	0x00008340
        /*0790*/ 	.word	0x00000006
        /*0794*/ 	.word	0x00000000
        /*0798*/ 	.short	0x010a
        /*079a*/ 	.byte	0x3f
	.zero		1


	//   ....[113]....
        /*079c*/ 	.word	0x00008390
        /*07a0*/ 	.word	0x00000007
        /*07a4*/ 	.word	0x00000000
        /*07a8*/ 	.short	0x010a
        /*07aa*/ 	.byte	0x3f
	.zero		1


	//   ....[114]....
        /*07ac*/ 	.word	0x000083e0
        /*07b0*/ 	.word	0x00000006
        /*07b4*/ 	.word	0x00000000
        /*07b8*/ 	.short	0x010a
        /*07ba*/ 	.byte	0x3f
	.zero		1


	//   ....[115]....
        /*07bc*/ 	.word	0x00008430
        /*07c0*/ 	.word	0x00000007
        /*07c4*/ 	.word	0x00000000
        /*07c8*/ 	.short	0x010a
        /*07ca*/ 	.byte	0x3f
	.zero		1


	//   ....[116]....
        /*07cc*/ 	.word	0x00008480
        /*07d0*/ 	.word	0x00000006
        /*07d4*/ 	.word	0x00000000
        /*07d8*/ 	.short	0x010a
        /*07da*/ 	.byte	0x3f
	.zero		1


	//   ....[117]....
        /*07dc*/ 	.word	0x000084d0
        /*07e0*/ 	.word	0x00000007
        /*07e4*/ 	.word	0x00000000
        /*07e8*/ 	.short	0x010a
        /*07ea*/ 	.byte	0x3f
	.zero		1


	//   ....[118]....
        /*07ec*/ 	.word	0x00008520
        /*07f0*/ 	.word	0x00000006
        /*07f4*/ 	.word	0x00000000
        /*07f8*/ 	.short	0x010a
        /*07fa*/ 	.byte	0x3f
	.zero		1


	//   ....[119]....
        /*07fc*/ 	.word	0x00008570
        /*0800*/ 	.word	0x00000007
        /*0804*/ 	.word	0x00000000
        /*0808*/ 	.short	0x010a
        /*080a*/ 	.byte	0x3f
	.zero		1


	//   ....[120]....
        /*080c*/ 	.word	0x000085c0
        /*0810*/ 	.word	0x00000006
        /*0814*/ 	.word	0x00000000
        /*0818*/ 	.short	0x010a
        /*081a*/ 	.byte	0x3f
	.zero		1


	//   ....[121]....
        /*081c*/ 	.word	0x00008610
        /*0820*/ 	.word	0x00000007
        /*0824*/ 	.word	0x00000000
        /*0828*/ 	.short	0x010a
        /*082a*/ 	.byte	0x3f
	.zero		1


	//   ....[122]....
        /*082c*/ 	.word	0x00008660
        /*0830*/ 	.word	0x00000006
        /*0834*/ 	.word	0x00000000
        /*0838*/ 	.short	0x010a
        /*083a*/ 	.byte	0x3f
	.zero		1


	//   ....[123]....
        /*083c*/ 	.word	0x000086b0
        /*0840*/ 	.word	0x00000007
        /*0844*/ 	.word	0x00000000
        /*0848*/ 	.short	0x010a
        /*084a*/ 	.byte	0x3f
	.zero		1


	//----- nvinfo : EIATTR_NUM_MBARRIERS
	.align		4
.L_35:
        /*084c*/ 	.byte	0x03, 0x38
        /*084e*/ 	.short	0x003a


	//----- nvinfo : EIATTR_EXIT_INSTR_OFFSETS
	.align		4
        /*0850*/ 	.byte	0x04, 0x1c
        /*0852*/ 	.short	(.L_37 - .L_36)


	//   ....[0]....
.L_36:
        /*0854*/ 	.word	0x00000c90


	//   ....[1]....
        /*0858*/ 	.word	0x000014b0


	//   ....[2]....
        /*085c*/ 	.word	0x000059d0


	//   ....[3]....
        /*0860*/ 	.word	0x00005f30


	//   ....[4]....
        /*0864*/ 	.word	0x00007c90


	//----- nvinfo : EIATTR_MAX_THREADS
	.align		4
.L_37:
        /*0868*/ 	.byte	0x04, 0x05
        /*086a*/ 	.short	(.L_39 - .L_38)
.L_38:
        /*086c*/ 	.word	0x00000180
        /*0870*/ 	.word	0x00000001
        /*0874*/ 	.word	0x00000001


	//----- nvinfo : EIATTR_CRS_STACK_SIZE
	.align		4
.L_39:
        /*0878*/ 	.byte	0x04, 0x1e
        /*087a*/ 	.short	(.L_41 - .L_40)
.L_40:
        /*087c*/ 	.word	0x00000000


	//----- nvinfo : EIATTR_CBANK_PARAM_SIZE
	.align		4
.L_41:
        /*0880*/ 	.byte	0x03, 0x19
        /*0882*/ 	.short	0x0470


	//----- nvinfo : EIATTR_PARAM_CBANK
	.align		4
        /*0884*/ 	.byte	0x04, 0x0a
        /*0886*/ 	.short	(.L_43 - .L_42)
	.align		4
.L_42:
        /*0888*/ 	.word	index@(.nv.constant0._ZN7cutlass13device_kernelINS_4gemm6kernel13GemmUniversalIN4cute5tupleIJiiiiEEENS1_10collective13CollectiveMmaINS1_34MainloopSm90TmaGmmaWarpSpecializedILi28ENS5_IJNS4_1CILi1EEENSA_ILi2EEESB_EEENS1_35KernelTmaWarpSpecializedCooperativeEEENS5_IJNSA_ILi128EEESG_NSA_ILi32EEEEEEaNS5_IJlSB_lEEEaSJ_NS4_8TiledMMAINS4_8MMA_AtomIJNS4_4SM904GMMA27MMA_64x128x32_S32S8S8_SS_TNEEEENS4_6LayoutINS5_IJSC_SB_SB_EEENS5_IJSB_NSA_ILi0EEESS_EEEEENS5_IJNS4_10UnderscoreESV_SV_EEEEENS4_23SM90_TMA_LOAD_MULTICASTENS4_14ComposedLayoutINS4_7SwizzleILi1ELi4ELi3EEENS4_18smem_ptr_flag_bitsILi8EEENSQ_INS5_IJNSA_ILi8EEESH_EEENS5_IJSH_SB_EEEEEEEvNS4_8identityENS4_13SM90_TMA_LOADES18_vS19_EENS_8epilogue10collective6detail29Sm90TmaWarpSpecializedAdapterINS1D_15DefaultEpilogueIaSJ_SJ_NS1C_6thread17LinearCombinationIaLi1EiiLNS1H_9ScaleType4KindE0ELNS_15FloatRoundStyleE2EaEENS1_15EpilogueDefaultEEEEEvvEEEEvNT_6ParamsE)
        /*088c*/ 	.short	0x0210
        /*088e*/ 	.short	0x0470


	//----- nvinfo : EIATTR_SW_WAR
	.align		4
.L_43:
        /*0890*/ 	.byte	0x04, 0x36
        /*0892*/ 	.short	(.L_45 - .L_44)
.L_44:
        /*0894*/ 	.word	0x00000008
.L_45:


//--------------------- .nv.callgraph             --------------------------
	.section	.nv.callgraph,"",@"SHT_CUDA_CALLGRAPH"
	.align	4
	.sectionentsize	8
	.align		4
        /*0000*/ 	.word	0x00000000
	.align		4
        /*0004*/ 	.word	0xffffffff
	.align		4
        /*0008*/ 	.word	index@(_ZN7cutlass13device_kernelINS_4gemm6kernel13GemmUniversalIN4cute5tupleIJiiiiEEENS1_10collective13CollectiveMmaINS1_34MainloopSm90TmaGmmaWarpSpecializedILi28ENS5_IJNS4_1CILi1EEENSA_ILi2EEESB_EEENS1_35KernelTmaWarpSpecializedCooperativeEEENS5_IJNSA_ILi128EEESG_NSA_ILi32EEEEEEaNS5_IJlSB_lEEEaSJ_NS4_8TiledMMAINS4_8MMA_AtomIJNS4_4SM904GMMA27MMA_64x128x32_S32S8S8_SS_TNEEEENS4_6LayoutINS5_IJSC_SB_SB_EEENS5_IJSB_NSA_ILi0EEESS_EEEEENS5_IJNS4_10UnderscoreESV_SV_EEEEENS4_23SM90_TMA_LOAD_MULTICASTENS4_14ComposedLayoutINS4_7SwizzleILi1ELi4ELi3EEENS4_18smem_ptr_flag_bitsILi8EEENSQ_INS5_IJNSA_ILi8EEESH_EEENS5_IJSH_SB_EEEEEEEvNS4_8identityENS4_13SM90_TMA_LOADES18_vS19_EENS_8epilogue10collective6detail29Sm90TmaWarpSpecializedAdapterINS1D_15DefaultEpilogueIaSJ_SJ_NS1C_6thread17LinearCombinationIaLi1EiiLNS1H_9ScaleType4KindE0ELNS_15FloatRoundStyleE2EaEENS1_15EpilogueDefaultEEEEEvvEEEEvNT_6ParamsE)
	.align		4
        /*000c*/ 	.word	index@(__assertfail)
	.align		4
        /*0010*/ 	.word	0x00000000
	.align		4
        /*0014*/ 	.word	0xfffffffe
	.align		4
        /*0018*/ 	.word	0x00000000
	.align		4
        /*001c*/ 	.word	0xfffffffd
	.align		4
        /*0020*/ 	.word	0x00000000
	.align		4
        /*0024*/ 	.word	0xfffffffc


//--------------------- .nv.constant4             --------------------------
	.section	.nv.constant4,"a",@progbits
	.align	8
	.align		8
.nv.constant4:
        /*0000*/ 	.dword	__assertfail
	.align		8
        /*0008*/ 	.dword	__unnamed_1
	.align		8
        /*0010*/ 	.dword	_ZN39_INTERNAL_cd5f84b8_4_k_cu_54d77173_42944cuda3std3__45__cpo5beginE
	.align		8
        /*0018*/ 	.dword	_ZN39_INTERNAL_cd5f84b8_4_k_cu_54d77173_42944cuda3std3__45__cpo3endE
	.align		8
        /*0020*/ 	.dword	_ZN39_INTERNAL_cd5f84b8_4_k_cu_54d77173_42944cuda3std3__45__cpo6cbeginE
	.align		8
        /*0028*/ 	.dword	_ZN39_INTERNAL_cd5f84b8_4_k_cu_54d77173_42944cuda3std3__45__cpo4cendE
	.align		8
        /*0030*/ 	.dword	_ZN39_INTERNAL_cd5f84b8_4_k_cu_54d77173_42944cuda3std3__441_GLOBAL__N__cd5f84b8_4_k_cu_54d77173_42946ignoreE
	.align		8
        /*0038*/ 	.dword	_ZN39_INTERNAL_cd5f84b8_4_k_cu_54d77173_42944cuda3std3__419piecewise_constructE
	.align		8
        /*0040*/ 	.dword	_ZN39_INTERNAL_cd5f84b8_4_k_cu_54d77173_42944cuda3std3__48in_placeE
	.align		8
        /*0048*/ 	.dword	_ZN39_INTERNAL_cd5f84b8_4_k_cu_54d77173_42944cuda3std6ranges3__45__cpo4swapE
	.align		8
        /*0050*/ 	.dword	_ZN39_INTERNAL_cd5f84b8_4_k_cu_54d77173_42944cuda3std6ranges3__45__cpo9iter_moveE
	.align		8
        /*0058*/ 	.dword	_ZN39_INTERNAL_cd5f84b8_4_k_cu_54d77173_42944cute7productE
	.align		8
        /*0060*/ 	.dword	_ZN39_INTERNAL_cd5f84b8_4_k_cu_54d77173_42944cute1_E
	.align		8
        /*0068*/ 	.dword	$str$22
	.align		8
        /*0070*/ 	.dword	$str$23


//--------------------- .text._ZN7cutlass13device_kernelINS_4gemm6kernel13GemmUniversalIN4cute5tupleIJiiiiEEENS1_10collective13CollectiveMmaINS1_34MainloopSm90TmaGmmaWarpSpecializedILi28ENS5_IJNS4_1CILi1EEENSA_ILi2EEESB_EEENS1_35KernelTmaWarpSpecializedCooperativeEEENS5_IJNSA_ILi128EEESG_NSA_ILi32EEEEEEaNS5_IJlSB_lEEEaSJ_NS4_8TiledMMAINS4_8MMA_AtomIJNS4_4SM904GMMA27MMA_64x128x32_S32S8S8_SS_TNEEEENS4_6LayoutINS5_IJSC_SB_SB_EEENS5_IJSB_NSA_ILi0EEESS_EEEEENS5_IJNS4_10UnderscoreESV_SV_EEEEENS4_23SM90_TMA_LOAD_MULTICASTENS4_14ComposedLayoutINS4_7SwizzleILi1ELi4ELi3EEENS4_18smem_ptr_flag_bitsILi8EEENSQ_INS5_IJNSA_ILi8EEESH_EEENS5_IJSH_SB_EEEEEEEvNS4_8identityENS4_13SM90_TMA_LOADES18_vS19_EENS_8epilogue10collective6detail29Sm90TmaWarpSpecializedAdapterINS1D_15DefaultEpilogueIaSJ_SJ_NS1C_6thread17LinearCombinationIaLi1EiiLNS1H_9ScaleType4KindE0ELNS_15FloatRoundStyleE2EaEENS1_15EpilogueDefaultEEEEEvvEEEEvNT_6ParamsE --------------------------
	.section	.text._ZN7cutlass13device_kernelINS_4gemm6kernel13GemmUniversalIN4cute5tupleIJiiiiEEENS1_10collective13CollectiveMmaINS1_34MainloopSm90TmaGmmaWarpSpecializedILi28ENS5_IJNS4_1CILi1EEENSA_ILi2EEESB_EEENS1_35KernelTmaWarpSpecializedCooperativeEEENS5_IJNSA_ILi128EEESG_NSA_ILi32EEEEEEaNS5_IJlSB_lEEEaSJ_NS4_8TiledMMAINS4_8MMA_AtomIJNS4_4SM904GMMA27MMA_64x128x32_S32S8S8_SS_TNEEEENS4_6LayoutINS5_IJSC_SB_SB_EEENS5_IJSB_NSA_ILi0EEESS_EEEEENS5_IJNS4_10UnderscoreESV_SV_EEEEENS4_23SM90_TMA_LOAD_MULTICASTENS4_14ComposedLayoutINS4_7SwizzleILi1ELi4ELi3EEENS4_18smem_ptr_flag_bitsILi8EEENSQ_INS5_IJNSA_ILi8EEESH_EEENS5_IJSH_SB_EEEEEEEvNS4_8identityENS4_13SM90_TMA_LOADES18_vS19_EENS_8epilogue10collective6detail29Sm90TmaWarpSpecializedAdapterINS1D_15DefaultEpilogueIaSJ_SJ_NS1C_6thread17LinearCombinationIaLi1EiiLNS1H_9ScaleType4KindE0ELNS_15FloatRoundStyleE2EaEENS1_15EpilogueDefaultEEEEEvvEEEEvNT_6ParamsE,"ax",@progbits
	.align	128
.text._ZN7cutlass13device_kernelINS_4gemm6kernel13GemmUniversalIN4cute5tupleIJiiiiEEENS1_10collective13CollectiveMmaINS1_34MainloopSm90TmaGmmaWarpSpecializedILi28ENS5_IJNS4_1CILi1EEENSA_ILi2EEESB_EEENS1_35KernelTmaWarpSpecializedCooperativeEEENS5_IJNSA_ILi128EEESG_NSA_ILi32EEEEEEaNS5_IJlSB_lEEEaSJ_NS4_8TiledMMAINS4_8MMA_AtomIJNS4_4SM904GMMA27MMA_64x128x32_S32S8S8_SS_TNEEEENS4_6LayoutINS5_IJSC_SB_SB_EEENS5_IJSB_NSA_ILi0EEESS_EEEEENS5_IJNS4_10UnderscoreESV_SV_EEEEENS4_23SM90_TMA_LOAD_MULTICASTENS4_14ComposedLayoutINS4_7SwizzleILi1ELi4ELi3EEENS4_18smem_ptr_flag_bitsILi8EEENSQ_INS5_IJNSA_ILi8EEESH_EEENS5_IJSH_SB_EEEEEEEvNS4_8identityENS4_13SM90_TMA_LOADES18_vS19_EENS_8epilogue10collective6detail29Sm90TmaWarpSpecializedAdapterINS1D_15DefaultEpilogueIaSJ_SJ_NS1C_6thread17LinearCombinationIaLi1EiiLNS1H_9ScaleType4KindE0ELNS_15FloatRoundStyleE2EaEENS1_15EpilogueDefaultEEEEEvvEEEEvNT_6ParamsE:
        .type           _ZN7cutlass13device_kernelINS_4gemm6kernel13GemmUniversalIN4cute5tupleIJiiiiEEENS1_10collective13CollectiveMmaINS1_34MainloopSm90TmaGmmaWarpSpecializedILi28ENS5_IJNS4_1CILi1EEENSA_ILi2EEESB_EEENS1_35KernelTmaWarpSpecializedCooperativeEEENS5_IJNSA_ILi128EEESG_NSA_ILi32EEEEEEaNS5_IJlSB_lEEEaSJ_NS4_8TiledMMAINS4_8MMA_AtomIJNS4_4SM904GMMA27MMA_64x128x32_S32S8S8_SS_TNEEEENS4_6LayoutINS5_IJSC_SB_SB_EEENS5_IJSB_NSA_ILi0EEESS_EEEEENS5_IJNS4_10UnderscoreESV_SV_EEEEENS4_23SM90_TMA_LOAD_MULTICASTENS4_14ComposedLayoutINS4_7SwizzleILi1ELi4ELi3EEENS4_18smem_ptr_flag_bitsILi8EEENSQ_INS5_IJNSA_ILi8EEESH_EEENS5_IJSH_SB_EEEEEEEvNS4_8identityENS4_13SM90_TMA_LOADES18_vS19_EENS_8epilogue10collective6detail29Sm90TmaWarpSpecializedAdapterINS1D_15DefaultEpilogueIaSJ_SJ_NS1C_6thread17LinearCombinationIaLi1EiiLNS1H_9ScaleType4KindE0ELNS_15FloatRoundStyleE2EaEENS1_15EpilogueDefaultEEEEEvvEEEEvNT_6ParamsE,@function
        .size           _ZN7cutlass13device_kernelINS_4gemm6kernel13GemmUniversalIN4cute5tupleIJiiiiEEENS1_10collective13CollectiveMmaINS1_34MainloopSm90TmaGmmaWarpSpecializedILi28ENS5_IJNS4_1CILi1EEENSA_ILi2EEESB_EEENS1_35KernelTmaWarpSpecializedCooperativeEEENS5_IJNSA_ILi128EEESG_NSA_ILi32EEEEEEaNS5_IJlSB_lEEEaSJ_NS4_8TiledMMAINS4_8MMA_AtomIJNS4_4SM904GMMA27MMA_64x128x32_S32S8S8_SS_TNEEEENS4_6LayoutINS5_IJSC_SB_SB_EEENS5_IJSB_NSA_ILi0EEESS_EEEEENS5_IJNS4_10UnderscoreESV_SV_EEEEENS4_23SM90_TMA_LOAD_MULTICASTENS4_14ComposedLayoutINS4_7SwizzleILi1ELi4ELi3EEENS4_18smem_ptr_flag_bitsILi8EEENSQ_INS5_IJNSA_ILi8EEESH_EEENS5_IJSH_SB_EEEEEEEvNS4_8identityENS4_13SM90_TMA_LOADES18_vS19_EENS_8epilogue10collective6detail29Sm90TmaWarpSpecializedAdapterINS1D_15DefaultEpilogueIaSJ_SJ_NS1C_6thread17LinearCombinationIaLi1EiiLNS1H_9ScaleType4KindE0ELNS_15FloatRoundStyleE2EaEENS1_15EpilogueDefaultEEEEEvvEEEEvNT_6ParamsE,(.L_x_250 - _ZN7cutlass13device_kernelINS_4gemm6kernel13GemmUniversalIN4cute5tupleIJiiiiEEENS1_10collective13CollectiveMmaINS1_34MainloopSm90TmaGmmaWarpSpecializedILi28ENS5_IJNS4_1CILi1EEENSA_ILi2EEESB_EEENS1_35KernelTmaWarpSpecializedCooperativeEEENS5_IJNSA_ILi128EEESG_NSA_ILi32EEEEEEaNS5_IJlSB_lEEEaSJ_NS4_8TiledMMAINS4_8MMA_AtomIJNS4_4SM904GMMA27MMA_64x128x32_S32S8S8_SS_TNEEEENS4_6LayoutINS5_IJSC_SB_SB_EEENS5_IJSB_NSA_ILi0EEESS_EEEEENS5_IJNS4_10UnderscoreESV_SV_EEEEENS4_23SM90_TMA_LOAD_MULTICASTENS4_14ComposedLayoutINS4_7SwizzleILi1ELi4ELi3EEENS4_18smem_ptr_flag_bitsILi8EEENSQ_INS5_IJNSA_ILi8EEESH_EEENS5_IJSH_SB_EEEEEEEvNS4_8identityENS4_13SM90_TMA_LOADES18_vS19_EENS_8epilogue10collective6detail29Sm90TmaWarpSpecializedAdapterINS1D_15DefaultEpilogueIaSJ_SJ_NS1C_6thread17LinearCombinationIaLi1EiiLNS1H_9ScaleType4KindE0ELNS_15FloatRoundStyleE2EaEENS1_15EpilogueDefaultEEEEEvvEEEEvNT_6ParamsE)
        .other          _ZN7cutlass13device_kernelINS_4gemm6kernel13GemmUniversalIN4cute5tupleIJiiiiEEENS1_10collective13CollectiveMmaINS1_34MainloopSm90TmaGmmaWarpSpecializedILi28ENS5_IJNS4_1CILi1EEENSA_ILi2EEESB_EEENS1_35KernelTmaWarpSpecializedCooperativeEEENS5_IJNSA_ILi128EEESG_NSA_ILi32EEEEEEaNS5_IJlSB_lEEEaSJ_NS4_8TiledMMAINS4_8MMA_AtomIJNS4_4SM904GMMA27MMA_64x128x32_S32S8S8_SS_TNEEEENS4_6LayoutINS5_IJSC_SB_SB_EEENS5_IJSB_NSA_ILi0EEESS_EEEEENS5_IJNS4_10UnderscoreESV_SV_EEEEENS4_23SM90_TMA_LOAD_MULTICASTENS4_14ComposedLayoutINS4_7SwizzleILi1ELi4ELi3EEENS4_18smem_ptr_flag_bitsILi8EEENSQ_INS5_IJNSA_ILi8EEESH_EEENS5_IJSH_SB_EEEEEEEvNS4_8identityENS4_13SM90_TMA_LOADES18_vS19_EENS_8epilogue10collective6detail29Sm90TmaWarpSpecializedAdapterINS1D_15DefaultEpilogueIaSJ_SJ_NS1C_6thread17LinearCombinationIaLi1EiiLNS1H_9ScaleType4KindE0ELNS_15FloatRoundStyleE2EaEENS1_15EpilogueDefaultEEEEEvvEEEEvNT_6ParamsE,@"STO_CUDA_ENTRY STV_DEFAULT"
_ZN7cutlass13device_kernelINS_4gemm6kernel13GemmUniversalIN4cute5tupleIJiiiiEEENS1_10collective13CollectiveMmaINS1_34MainloopSm90TmaGmmaWarpSpecializedILi28ENS5_IJNS4_1CILi1EEENSA_ILi2EEESB_EEENS1_35KernelTmaWarpSpecializedCooperativeEEENS5_IJNSA_ILi128EEESG_NSA_ILi32EEEEEEaNS5_IJlSB_lEEEaSJ_NS4_8TiledMMAINS4_8MMA_AtomIJNS4_4SM904GMMA27MMA_64x128x32_S32S8S8_SS_TNEEEENS4_6LayoutINS5_IJSC_SB_SB_EEENS5_IJSB_NSA_ILi0EEESS_EEEEENS5_IJNS4_10UnderscoreESV_SV_EEEEENS4_23SM90_TMA_LOAD_MULTICASTENS4_14ComposedLayoutINS4_7SwizzleILi1ELi4ELi3EEENS4_18smem_ptr_flag_bitsILi8EEENSQ_INS5_IJNSA_ILi8EEESH_EEENS5_IJSH_SB_EEEEEEEvNS4_8identityENS4_13SM90_TMA_LOADES18_vS19_EENS_8epilogue10collective6detail29Sm90TmaWarpSpecializedAdapterINS1D_15DefaultEpilogueIaSJ_SJ_NS1C_6thread17LinearCombinationIaLi1EiiLNS1H_9ScaleType4KindE0ELNS_15FloatRoundStyleE2EaEENS1_15EpilogueDefaultEEEEEvvEEEEvNT_6ParamsE:
[----:B------:R-:W0:Y:S01]  /*0000*/  LDC R1, c[0x0][0x28] ;  /* 0x00000a00ff017b82 */ /* 0x000e220000000800 */
[----:B------:R-:W1:Y:S01]  /*0010*/  S2R R93, SR_TID.X ;  /* 0x00000000005d7919 */ /* 0x000e620000002100 */
[----:B------:R-:W-:Y:S01]  /*0020*/  ELECT P0, URZ, PT ;  /* 0x00000000003f782f */ /* 0x000fe20003800000 */
[----:B------:R-:W-:Y:S01]  /*0030*/  BSSY B0, `(.L_x_0) ;  /* 0x000000f000007945 */ /* 0x000fe20003800000 */
[--C-:B-1----:R-:W-:Y:S02]  /*0040*/  SHF.R.U32.HI R0, RZ, 0x5, R93.reuse ;  /* 0x00000005ff007819 */ /* 0x102fe4000001165d */
[----:B------:R-:W-:-:S03]  /*0050*/  SHF.R.U32.HI R6, RZ, 0x7, R93 ;  /* 0x00000007ff067819 */ /* 0x000fc6000001165d */
[----:B------:R-:W1:Y:S04]  /*0060*/  SHFL.IDX PT, R3, R0, RZ, 0x1f ;  /* 0x00001fff00037589 */ /* 0x000e6800000e0000 */
[----:B------:R2:W3:Y:S01]  /*0070*/  SHFL.IDX PT, R2, R6, RZ, 0x1f ;  /* 0x00001fff06027589 */ /* 0x0004e200000e0000 */
[----:B-1----:R-:W-:-:S13]  /*0080*/  ISETP.NE.OR P0, PT, R3, RZ, !P0 ;  /* 0x000000ff0300720c */ /* 0x002fda0004705670 */
[----:B0-23--:R-:W-:Y:S05]  /*0090*/  @P0 BRA `(.L_x_1) ;  /* 0x0000000000200947 */ /* 0x00dfea0003800000 */
[----:B------:R-:W-:Y:S02]  /*00a0*/  ULDC.64 UR4, c[0x0][0x198] ;  /* 0x0000660000047ab9 */ /* 0x000fe40000000a00 */
[----:B------:R-:W-:Y:S02]  /*00b0*/  UIADD3 UR6, UP0, UR4, 0xf0, URZ ;  /* 0x000000f004067890 */ /* 0x000fe4000ff1e03f */
[----:B------:R-:W-:Y:S02]  /*00c0*/  UIADD3 UR4, UP1, UR4, 0x1f0, URZ ;  /* 0x000001f004047890 */ /* 0x000fe4000ff3e03f */
[----:B------:R-:W-:Y:S02]  /*00d0*/  UIADD3.X UR7, URZ, UR5, URZ, UP0, !UPT ;  /* 0x000000053f077290 */ /* 0x000fe400087fe43f */
[----:B------:R-:W-:-:S07]  /*00e0*/  UIADD3.X UR5, URZ, UR5, URZ, UP1, !UPT ;  /* 0x000000053f057290 */ /* 0x000fce0008ffe43f */
[----:B------:R0:W-:Y:S02]  /*00f0*/  UTMACCTL.PF [UR6] ;  /* 0x00000000060079b9 */ /* 0x0001e40008040000 */
[----:B------:R0:W-:Y:S02]  /*0100*/  UTMACCTL.PF [UR4] ;  /* 0x00000000040079b9 */ /* 0x0001e40008040000 */
[----:B0-----:R-:W-:Y:S01]  /*0110*/  NOP ;  /* 0x0000000000007918 */ /* 0x001fe20000000000 */
.L_x_1:
[----:B------:R-:W-:Y:S05]  /*0120*/  BSYNC B0 ;  /* 0x0000000000007941 */ /* 0x000fea0003800000 */
.L_x_0:
[----:B------:R-:W0:Y:S02]  /*0130*/  SHFL.IDX PT, R5, R0, RZ, 0x1f ;  /* 0x00001fff00057589 */ /* 0x000e2400000e0000 */
[----:B0-----:R-:W-:-:S13]  /*0140*/  ISETP.NE.AND P0, PT, R5, RZ, PT ;  /* 0x000000ff0500720c */ /* 0x001fda0003f05270 */
[----:B------:R-:W-:Y:S05]  /*0150*/  @P0 BRA `(.L_x_2) ;  /* 0x0000000400240947 */ /* 0x000fea0003800000 */
[----:B------:R-:W-:Y:S01]  /*0160*/  ELECT P0, URZ, PT ;  /* 0x00000000003f782f */ /* 0x000fe20003800000 */
[----:B------:R-:W-:-:S12]  /*0170*/  BSSY B0, `(.L_x_2) ;  /* 0x0000047000007945 */ /* 0x000fd80003800000 */
[----:B------:R-:W-:Y:S05]  /*0180*/  @!P0 BRA `(.L_x_3) ;  /* 0x0000000400148947 */ /* 0x000fea0003800000 */
[----:B------:R-:W0:Y:S01]  /*0190*/  S2UR UR8, SR_CgaCtaId ;  /* 0x00000000000879c3 */ /* 0x000e220000008800 */
[----:B------:R-:W-:Y:S01]  /*01a0*/  UMOV UR4, 0x400 ;  /* 0x0000040000047882 */ /* 0x000fe20000000000 */
[----:B------:R-:W-:Y:S01]  /*01b0*/  UMOV UR5, 0x1 ;  /* 0x0000000100057882 */ /* 0x000fe20000000000 */
[----:B------:R-:W-:Y:S02]  /*01c0*/  UMOV UR6, 0x4 ;  /* 0x0000000400067882 */ /* 0x000fe40000000000 */
[----:B------:R-:W-:-:S04]  /*01d0*/  UIADD3 UR6, -UR6, 0x100000, URZ ;  /* 0x0010000006067890 */ /* 0x000fc8000fffe13f */
[----:B------:R-:W-:Y:S02]  /*01e0*/  USHF.L.U32 UR7, UR6, 0xb, URZ ;  /* 0x0000000b06077899 */ /* 0x000fe4000800063f */
[----:B------:R-:W-:Y:S02]  /*01f0*/  USHF.L.U32 UR6, UR6, 0x1, URZ ;  /* 0x0000000106067899 */ /* 0x000fe4000800063f */
[----:B0-----:R-:W-:Y:S02]  /*0200*/  ULEA UR8, UR8, UR4, 0x18 ;  /* 0x0000000408087291 */ /* 0x001fe4000f8ec03f */
[----:B------:R-:W-:-:S04]  /*0210*/  UIADD3 UR4, -UR5, 0x100000, URZ ;  /* 0x0010000005047890 */ /* 0x000fc8000fffe13f */
[----:B------:R-:W-:Y:S02]  /*0220*/  USHF.L.U32 UR5, UR4, 0xb, URZ ;  /* 0x0000000b04057899 */ /* 0x000fe4000800063f */
[----:B------:R-:W-:Y:S01]  /*0230*/  USHF.L.U32 UR4, UR4, 0x1, URZ ;  /* 0x0000000104047899 */ /* 0x000fe2000800063f */
[----:B------:R-:W0:Y:S11]  /*0240*/  FENCE.VIEW.ASYNC.S ;  /* 0x00000000000073c6 */ /* 0x000e360000000000 */
[----:B0-----:R0:W1:Y:S01]  /*0250*/  SYNCS.EXCH.64 URZ, [UR8], UR4 ;  /* 0x00000004083f75b2 */ /* 0x0010620008000100 */
[----:B------:R0:W2:Y:S01]  /*0260*/  SYNCS.EXCH.64 URZ, [UR8+0xe0], UR6 ;  /* 0x0000e006083f75b2 */ /* 0x0000a20008000100 */
[----:B------:R0:W3:Y:S01]  /*0270*/  SYNCS.EXCH.64 URZ, [UR8+0x8], UR4 ;  /* 0x00000804083f75b2 */ /* 0x0000e20008000100 */
[----:B------:R0:W4:Y:S01]  /*0280*/  SYNCS.EXCH.64 URZ, [UR8+0xe8], UR6 ;  /* 0x0000e806083f75b2 */ /* 0x0001220008000100 */
[----:B------:R0:W0:Y:S01]  /*0290*/  SYNCS.EXCH.64 URZ, [UR8+0x10], UR4 ;  /* 0x00001004083f75b2 */ /* 0x0000220008000100 */
        /* <DEDUP_REMOVED lines=51> */
[----:B-1234-:R-:W-:Y:S01]  /*05d0*/  NOP ;  /* 0x0000000000007918 */ /* 0x01efe20000000000 */
.L_x_3:
[----:B0-----:R-:W-:Y:S05]  /*05e0*/  BSYNC B0 ;  /* 0x0000000000007941 */ /* 0x001fea0003800000 */
.L_x_2:
[----:B------:R-:W0:Y:S01]  /*05f0*/  SHFL.IDX PT, R0, R0, RZ, 0x1f ;  /* 0x00001fff00007589 */ /* 0x000e2200000e0000 */
[----:B------:R-:W-:Y:S01]  /*0600*/  SHF.R.S32.HI R8, RZ, 0x1f, R93 ;  /* 0x0000001fff087819 */ /* 0x000fe2000001145d */
[----:B------:R-:W1:Y:S01]  /*0610*/  S2UR UR8, SR_CTAID.X ;  /* 0x00000000000879c3 */ /* 0x000e620000002500 */
[----:B------:R-:W-:Y:S01]  /*0620*/  ELECT P0, URZ, PT ;  /* 0x00000000003f782f */ /* 0x000fe20003800000 */
[----:B------:R-:W2:Y:S01]  /*0630*/  S2R R4, SR_CTAID.Y ;  /* 0x0000000000047919 */ /* 0x000ea20000002600 */
[----:B------:R-:W-:Y:S01]  /*0640*/  LEA.HI R8, R8, R93, RZ, 0x7 ;  /* 0x0000005d08087211 */ /* 0x000fe200078f38ff */
[----:B------:R-:W-:Y:S01]  /*0650*/  ULDC UR4, c[0x0][0x154] ;  /* 0x0000550000047ab9 */ /* 0x000fe20000000800 */
[----:B------:R-:W-:Y:S01]  /*0660*/  SHF.R.S32.HI R10, RZ, 0x1f, R5 ;  /* 0x0000001fff0a7819 */ /* 0x000fe20000011405 */
[----:B------:R-:W-:Y:S01]  /*0670*/  NOP ;  /* 0x0000000000007918 */ /* 0x000fe20000000000 */
[----:B------:R-:W-:Y:S01]  /*0680*/  LOP3.LUT R8, R8, 0xffffff80, RZ, 0xc0, !PT ;  /* 0xffffff8008087812 */ /* 0x000fe200078ec0ff */
[----:B------:R-:W3:Y:S01]  /*0690*/  LDC R14, c[0x0][0x140] ;  /* 0x00005000ff0e7b82 */ /* 0x000ee20000000800 */
[----:B------:R-:W-:Y:S01]  /*06a0*/  LEA.HI R10, R10, R5, RZ, 0x2 ;  /* 0x000000050a0a7211 */ /* 0x000fe200078f10ff */
[----:B------:R-:W-:-:S02]  /*06b0*/  NOP ;  /* 0x0000000000007918 */ /* 0x000fc40000000000 */
[----:B------:R-:W-:Y:S01]  /*06c0*/  IMAD.IADD R8, R93, 0x1, -R8 ;  /* 0x000000015d087824 */ /* 0x000fe200078e0a08 */
[----:B------:R-:W-:-:S03]  /*06d0*/  LOP3.LUT R10, R10, 0x3ffffffc, RZ, 0xc0, !PT ;  /* 0x3ffffffc0a0a7812 */ /* 0x000fc600078ec0ff */
[----:B------:R-:W4:Y:S01]  /*06e0*/  LDC R12, c[0x0][0x144] ;  /* 0x00005100ff0c7b82 */ /* 0x000f220000000800 */
[----:B------:R-:W-:Y:S01]  /*06f0*/  SHF.R.S32.HI R7, RZ, 0x1f, R8 ;  /* 0x0000001fff077819 */ /* 0x000fe20000011408 */
[----:B------:R-:W-:Y:S01]  /*0700*/  IMAD.IADD R10, R5, 0x1, -R10 ;  /* 0x00000001050a7824 */ /* 0x000fe200078e0a0a */
[----:B------:R-:W-:Y:S02]  /*0710*/  LOP3.LUT P2, RZ, R8, 0x7, RZ, 0xc0, !PT ;  /* 0x0000000708ff7812 */ /* 0x000fe4000784c0ff */
[----:B------:R-:W-:Y:S01]  /*0720*/  LEA.HI R7, R7, R8, RZ, 0x3 ;  /* 0x0000000807077211 */ /* 0x000fe200078f18ff */
[----:B------:R-:W-:Y:S01]  /*0730*/  VIADD R8, R2, 0xffffffff ;  /* 0xffffffff02087836 */ /* 0x000fe20000000000 */
[----:B0-----:R-:W-:Y:S02]  /*0740*/  ISETP.NE.OR P0, PT, R0, RZ, !P0 ;  /* 0x000000ff0000720c */ /* 0x001fe40004705670 */
[--C-:B------:R-:W-:Y:S02]  /*0750*/  SHF.R.S32.HI R0, RZ, 0x3, R7.reuse ;  /* 0x00000003ff007819 */ /* 0x100fe40000011407 */
[----:B------:R-:W-:-:S02]  /*0760*/  SHF.R.S32.HI R7, RZ, 0x1f, R7 ;  /* 0x0000001fff077819 */ /* 0x000fc40000011407 */
[----:B-1----:R-:W-:Y:S02]  /*0770*/  I2FP.F32.U32 R11, UR8 ;  /* 0x00000008000b7c45 */ /* 0x002fe40008201000 */
[----:B------:R-:W-:Y:S02]  /*0780*/  LEA.HI R7, R7, R0, RZ, 0x2 ;  /* 0x0000000007077211 */ /* 0x000fe400078f10ff */
[----:B---3--:R-:W-:Y:S02]  /*0790*/  ISETP.EQ.U32.AND P3, PT, R14, 0x1, PT ;  /* 0x000000010e00780c */ /* 0x008fe40003f62070 */
[----:B--2---:R-:W-:Y:S01]  /*07a0*/  I2FP.F32.U32 R9, R4 ;  /* 0x0000000400097245 */ /* 0x004fe20000201000 */
[----:B------:R-:W-:Y:S01]  /*07b0*/  VOTEU.ALL UP0, P0 ;  /* 0x00000000003f7886 */ /* 0x000fe20000000000 */
[----:B------:R-:W-:Y:S01]  /*07c0*/  LOP3.LUT R7, R7, 0xfffffffc, RZ, 0xc0, !PT ;  /* 0xfffffffc07077812 */ /* 0x000fe200078ec0ff */
[----:B------:R-:W-:Y:S01]  /*07d0*/  VOTEU.ALL UP1, P0 ;  /* 0x00000000003f7886 */ /* 0x000fe20000020000 */
[----:B------:R-:W-:Y:S01]  /*07e0*/  ISETP.GE.U32.AND P5, PT, R8, 0x2, PT ;  /* 0x000000020800780c */ /* 0x000fe20003fa6070 */
[----:B------:R-:W-:Y:S01]  /*07f0*/  FMUL R13, R9, UR4 ;  /* 0x00000004090d7c20 */ /* 0x000fe20008400000 */
[----:B------:R-:W0:Y:S01]  /*0800*/  @!UP0 S2UR UR7, SR_CgaCtaId ;  /* 0x00000000000789c3 */ /* 0x000e220000008800 */
[----:B------:R-:W-:Y:S01]  /*0810*/  ULDC UR4, c[0x0][0x150] ;  /* 0x0000540000047ab9 */ /* 0x000fe20000000800 */
[----:B------:R-:W-:-:S02]  /*0820*/  IMAD.IADD R7, R0, 0x1, -R7 ;  /* 0x0000000100077824 */ /* 0x000fc400078e0a07 */
[----:B------:R-:W-:Y:S01]  /*0830*/  FMUL R11, R11, UR4 ;  /* 0x000000040b0b7c20 */ /* 0x000fe20008400000 */
[----:B------:R-:W-:Y:S01]  /*0840*/  SHF.R.S32.HI R0, RZ, 0x1f, R3 ;  /* 0x0000001fff007819 */ /* 0x000fe20000011403 */
[----:B------:R-:W1:Y:S01]  /*0850*/  F2I.U32.TRUNC.NTZ R13, R13 ;  /* 0x0000000d000d7305 */ /* 0x000e62000020f000 */
[----:B------:R-:W-:Y:S01]  /*0860*/  IMAD R7, R10, 0x4, R7 ;  /* 0x000000040a077824 */ /* 0x000fe200078e0207 */
[----:B------:R-:W-:Y:S01]  /*0870*/  UMOV UR4, 0x20 ;  /* 0x0000002000047882 */ /* 0x000fe20000000000 */
[----:B------:R-:W2:Y:S01]  /*0880*/  LDC R9, c[0x0][0x148] ;  /* 0x00005200ff097b82 */ /* 0x000ea20000000800 */
[----:B------:R-:W-:Y:S01]  /*0890*/  LEA.HI R0, R0, R3, RZ, 0x2 ;  /* 0x0000000300007211 */ /* 0x000fe200078f10ff */
[----:B------:R-:W-:Y:S01]  /*08a0*/  IMAD.SHL.U32 R10, R7, 0x4, RZ ;  /* 0x00000004070a7824 */ /* 0x000fe200078e00ff */
[----:B------:R-:W-:Y:S01]  /*08b0*/  @!UP0 UMOV UR6, 0x400 ;  /* 0x0000040000068882 */ /* 0x000fe20000000000 */
[----:B------:R-:W-:-:S04]  /*08c0*/  @!UP0 UIADD3 UR4, -UR4, 0x100000, URZ ;  /* 0x0010000004048890 */ /* 0x000fc8000fffe13f */
[----:B------:R-:W-:Y:S02]  /*08d0*/  @!UP0 USHF.L.U32 UR5, UR4, 0xb, URZ ;  /* 0x0000000b04058899 */ /* 0x000fe4000800063f */
[----:B------:R-:W-:Y:S01]  /*08e0*/  @!UP0 USHF.L.U32 UR4, UR4, 0x1, URZ ;  /* 0x0000000104048899 */ /* 0x000fe2000800063f */
[----:B------:R-:W3:Y:S01]  /*08f0*/  F2I.U32.TRUNC.NTZ R11, R11 ;  /* 0x0000000b000b7305 */ /* 0x000ee2000020f000 */
[----:B------:R-:W-:Y:S02]  /*0900*/  LOP3.LUT R0, R0, 0xfffffffc, RZ, 0xc0, !PT ;  /* 0xfffffffc00007812 */ /* 0x000fe400078ec0ff */
[----:B------:R-:W-:-:S03]  /*0910*/  LOP3.LUT R19, R7, 0xc, R10, 0x78, !PT ;  /* 0x0000000c07137812 */ /* 0x000fc600078e780a */
[----:B------:R-:W-:Y:S02]  /*0920*/  IMAD.IADD R3, R3, 0x1, -R0 ;  /* 0x0000000103037824 */ /* 0x000fe400078e0a00 */
[----:B-1----:R-:W-:Y:S01]  /*0930*/  IMAD.MOV R23, RZ, RZ, -R13 ;  /* 0x000000ffff177224 */ /* 0x002fe200078e0a0d */
[----:B0-----:R-:W-:Y:S02]  /*0940*/  @!UP0 ULEA UR6, UR7, UR6, 0x18 ;  /* 0x0000000607068291 */ /* 0x001fe4000f8ec03f */
[----:B------:R-:W-:Y:S01]  /*0950*/  ISETP.NE.AND P1, PT, R3, 0x3, PT ;  /* 0x000000030300780c */ /* 0x000fe20003f25270 */
[----:B------:R-:W-:Y:S01]  /*0960*/  VOTEU.ALL UP0, P0 ;  /* 0x00000000003f7886 */ /* 0x000fe20000000000 */
[----:B------:R-:W-:Y:S01]  /*0970*/  ISETP.LT.U32.AND P0, PT, R19, 0x2, !P2 ;  /* 0x000000021300780c */ /* 0x000fe20005701070 */
[----:B---3--:R-:W-:Y:S01]  /*0980*/  IMAD.MOV R11, RZ, RZ, -R11 ;  /* 0x000000ffff0b7224 */ /* 0x008fe200078e0a0b */
[----:B------:R-:W-:Y:S02]  /*0990*/  ISETP.EQ.OR P1, PT, R3, RZ, !P1 ;  /* 0x000000ff0300720c */ /* 0x000fe40004f22670 */
[C---:B------:R-:W-:Y:S01]  /*09a0*/  ISETP.NE.AND P2, PT, R2.reuse, RZ, PT ;  /* 0x000000ff0200720c */ /* 0x040fe20003f45270 */
[----:B--2---:R-:W-:Y:S01]  /*09b0*/  IMAD R0, R9, R23, R4 ;  /* 0x0000001709007224 */ /* 0x004fe200078e0204 */
[----:B------:R-:W-:Y:S01]  /*09c0*/  ISETP.EQ.AND P1, PT, R2, RZ, P1 ;  /* 0x000000ff0200720c */ /* 0x000fe20000f22270 */
[----:B----4-:R-:W-:Y:S01]  /*09d0*/  IMAD R7, R12, R11, UR8 ;  /* 0x000000080c077e24 */ /* 0x010fe2000f8e020b */
[----:B------:R-:W0:Y:S02]  /*09e0*/  FENCE.VIEW.ASYNC.S ;  /* 0x00000000000073c6 */ /* 0x000e240000000000 */
[----:B0-----:R0:W1:Y:S01]  /*09f0*/  @!UP0 SYNCS.EXCH.64 URZ, [UR6+0x1d0], UR4 ;  /* 0x0001d004063f85b2 */ /* 0x0010620008000100 */
[----:B------:R-:W-:-:S02]  /*0a00*/  ISETP.NE.AND P4, PT, R0, R19, PT ;  /* 0x000000130000720c */ /* 0x000fc40003f85270 */
[----:B------:R-:W-:Y:S02]  /*0a10*/  SEL R18, RZ, 0x1, !P1 ;  /* 0x00000001ff127807 */ /* 0x000fe40004800000 */
[----:B------:R-:W-:Y:S02]  /*0a20*/  ISETP.EQ.OR P4, PT, R7, RZ, !P4 ;  /* 0x000000ff0700720c */ /* 0x000fe40006782670 */
[----:B------:R-:W-:Y:S02]  /*0a30*/  LOP3.LUT R0, R93, 0x7f, RZ, 0xc0, !PT ;  /* 0x0000007f5d007812 */ /* 0x000fe400078ec0ff */
[----:B------:R-:W-:Y:S02]  /*0a40*/  PLOP3.LUT P0, PT, P0, P4, PT, 0x80, 0x0 ;  /* 0x000000000000781c */ /* 0x000fe40000709070 */
[----:B------:R-:W-:Y:S02]  /*0a50*/  SEL R18, R18, 0x2, P5 ;  /* 0x0000000212127807 */ /* 0x000fe40002800000 */
[----:B------:R-:W-:Y:S01]  /*0a60*/  P2R R100, PR, RZ, 0x1 ;  /* 0x00000001ff647803 */ /* 0x000fe20000000000 */
[----:B------:R0:W2:Y:S01]  /*0a70*/  @!UP1 SYNCS.EXCH.64 URZ, [UR6+0x1d8], UR4 ;  /* 0x0001d804063f95b2 */ /* 0x0000a20008000100 */
[----:B------:R-:W-:Y:S01]  /*0a80*/  NOP ;  /* 0x0000000000007918 */ /* 0x000fe20000000000 */
[----:B------:R-:W-:Y:S06]  /*0a90*/  @!P3 BRA `(.L_x_4) ;  /* 0x000000000008b947 */ /* 0x000fec0003800000 */
[----:B-12---:R-:W-:Y:S01]  /*0aa0*/  UCGABAR_ARV ;  /* 0x00000000000079c7 */ /* 0x006fe20008000000 */
[----:B------:R-:W-:Y:S05]  /*0ab0*/  BRA `(.L_x_5) ;  /* 0x0000000000047947 */ /* 0x000fea0003800000 */
.L_x_4:
[----:B-12---:R-:W-:Y:S01]  /*0ac0*/  NOP ;  /* 0x0000000000007918 */ /* 0x006fe20000000000 */
.L_x_5:
[----:B------:R-:W1:Y:S01]  /*0ad0*/  LDC R2, c[0x0][0x65c] ;  /* 0x00019700ff027b82 */ /* 0x000e620000000800 */
[----:B------:R-:W-:Y:S02]  /*0ae0*/  IMAD.U32 R10, RZ, RZ, UR8 ;  /* 0x00000008ff0a7e24 */ /* 0x000fe4000f8e00ff */
[----:B------:R-:W-:Y:S01]  /*0af0*/  IMAD.MOV.U32 R11, RZ, RZ, RZ ;  /* 0x000000ffff0b7224 */ /* 0x000fe200078e00ff */
[----:B-1----:R-:W-:-:S04]  /*0b00*/  ISETP.NE.AND P1, PT, R2, 0x1, PT ;  /* 0x000000010200780c */ /* 0x002fc80003f25270 */
[----:B------:R-:W-:-:S09]  /*0b10*/  P2R R5, PR, RZ, 0x2 ;  /* 0x00000002ff057803 */ /* 0x000fd20000000000 */
[----:B------:R-:W1:Y:S01]  /*0b20*/  @P1 LDC R17, c[0x0][0x10] ;  /* 0x00000400ff111b82 */ /* 0x000e620000000800 */
[----:B------:R-:W-:Y:S02]  /*0b30*/  @P1 IMAD.MOV.U32 R5, RZ, RZ, RZ ;  /* 0x000000ffff051224 */ /* 0x000fe400078e00ff */
[----:B------:R-:W-:-:S05]  /*0b40*/  @P1 IMAD.MOV.U32 R15, RZ, RZ, RZ ;  /* 0x000000ffff0f1224 */ /* 0x000fca00078e00ff */
[----:B------:R-:W2:Y:S01]  /*0b50*/  @!P1 LDC R13, c[0x0][0xc] ;  /* 0x00000300ff0d9b82 */ /* 0x000ea20000000800 */
[----:B0-----:R-:W-:Y:S01]  /*0b60*/  ULDC UR4, c[0x0][0xc] ;  /* 0x0000030000047ab9 */ /* 0x001fe20000000800 */
[----:B------:R-:W-:Y:S01]  /*0b70*/  ULDC UR5, c[0x0][0x10] ;  /* 0x0000040000057ab9 */ /* 0x000fe20000000800 */
[----:B------:R-:W-:Y:S01]  /*0b80*/  ULDC UR6, c[0x0][0x14] ;  /* 0x0000050000067ab9 */ /* 0x000fe20000000800 */
[----:B------:R-:W-:-:S04]  /*0b90*/  UIMAD.WIDE.U32 UR4, UR4, UR5, URZ ;  /* 0x00000005040472a5 */ /* 0x000fc8000f8e003f */
[----:B------:R-:W-:Y:S02]  /*0ba0*/  UIMAD.WIDE.U32 UR36, UR4, UR6, URZ ;  /* 0x00000006042472a5 */ /* 0x000fe4000f8e003f */
[----:B------:R-:W-:-:S04]  /*0bb0*/  UIMAD UR42, UR5, UR6, URZ ;  /* 0x00000006052a72a4 */ /* 0x000fc8000f8e023f */
[----:B------:R-:W-:Y:S01]  /*0bc0*/  UIADD3 UR42, UR37, UR42, URZ ;  /* 0x0000002a252a7290 */ /* 0x000fe2000fffe03f */
[----:B-1----:R-:W-:-:S04]  /*0bd0*/  @P1 IMAD.WIDE.U32 R16, R17, UR8, R4 ;  /* 0x0000000811101c25 */ /* 0x002fc8000f8e0004 */
[----:B------:R-:W-:Y:S02]  /*0be0*/  @P1 IMAD.IADD R17, R17, 0x1, R15 ;  /* 0x0000000111111824 */ /* 0x000fe400078e020f */
[----:B--2---:R-:W-:-:S04]  /*0bf0*/  @!P1 IMAD.WIDE.U32 R10, R4, R13, R10 ;  /* 0x0000000d040a9225 */ /* 0x004fc800078e000a */
[----:B------:R-:W-:Y:S02]  /*0c00*/  @!P1 IMAD.MOV.U32 R16, RZ, RZ, R10 ;  /* 0x000000ffff109224 */ /* 0x000fe400078e000a */
[----:B------:R-:W-:Y:S01]  /*0c10*/  @!P1 IMAD.MOV.U32 R17, RZ, RZ, R11 ;  /* 0x000000ffff119224 */ /* 0x000fe200078e000b */
[----:B------:R-:W-:Y:S06]  /*0c20*/  @!P3 BRA `(.L_x_6) ;  /* 0x00000000000cb947 */ /* 0x000fec0003800000 */
[----:B------:R-:W-:Y:S01]  /*0c30*/  UCGABAR_WAIT ;  /* 0x0000000000007dc7 */ /* 0x000fe20008000000 */
[----:B------:R-:W-:Y:S01]  /*0c40*/  CCTL.IVALL ;  /* 0x00000000ff00798f */ /* 0x000fe20002000000 */
[----:B------:R-:W-:Y:S05]  /*0c50*/  BRA `(.L_x_7) ;  /* 0x0000000000047947 */ /* 0x000fea0003800000 */
.L_x_6:
[----:B------:R-:W-:Y:S06]  /*0c60*/  BAR.SYNC.DEFER_BLOCKING 0x0 ;  /* 0x0000000000007b1d */ /* 0x000fec0000010000 */
.L_x_7:
[----:B------:R-:W-:Y:S05]  /*0c70*/  @!P2 BRA `(.L_x_8) ;  /* 0x0000004c0058a947 */ /* 0x000fea0003800000 */
[----:B------:R-:W-:-:S13]  /*0c80*/  ISETP.GT.U32.AND P0, PT, R8, 0x1, PT ;  /* 0x000000010800780c */ /* 0x000fda0003f04070 */
[----:B------:R-:W-:Y:S05]  /*0c90*/  @P0 EXIT ;  /* 0x000000000000094d */ /* 0x000fea0003800000 */
[----:B------:R-:W-:Y:S01]  /*0ca0*/  ULDC.64 UR4, c[0x0][0x650] ;  /* 0x0001940000047ab9 */ /* 0x000fe20000000a00 */
[----:B------:R-:W-:Y:S01]  /*0cb0*/  PRMT R3, RZ, 0x7610, R3 ;  /* 0x00007610ff037816 */ /* 0x000fe20000000003 */
[----:B------:R-:W-:Y:S01]  /*0cc0*/  IMAD.MOV.U32 R99, RZ, RZ, -0x1 ;  /* 0xffffffffff637424 */ /* 0x000fe200078e00ff */
[----:B------:R-:W-:Y:S01]  /*0cd0*/  ISETP.GE.U32.AND P0, PT, R16, UR4, PT ;  /* 0x0000000410007c0c */ /* 0x000fe2000bf06070 */
[----:B------:R-:W-:Y:S02]  /*0ce0*/  IMAD.MOV.U32 R98, RZ, RZ, -0x1 ;  /* 0xffffffffff627424 */ /* 0x000fe400078e00ff */
[----:B------:R-:W-:Y:S01]  /*0cf0*/  IMAD.MOV.U32 R22, RZ, RZ, -0x1 ;  /* 0xffffffffff167424 */ /* 0x000fe200078e00ff */
[----:B------:R-:W-:-:S13]  /*0d00*/  ISETP.GE.U32.AND.EX P0, PT, R17, UR5, PT, P0 ;  /* 0x0000000511007c0c */ /* 0x000fda000bf06100 */
[----:B------:R-:W-:Y:S05]  /*0d10*/  @P0 BRA `(.L_x_9) ;  /* 0x00000004002c0947 */ /* 0x000fea0003800000 */
[----:B------:R-:W0:Y:S01]  /*0d20*/  LDC.64 R24, c[0x0][0x628] ;  /* 0x00018a00ff187b82 */ /* 0x000e220000000a00 */
[----:B------:R-:W-:Y:S02]  /*0d30*/  IMAD.MOV.U32 R10, RZ, RZ, R16 ;  /* 0x000000ffff0a7224 */ /* 0x000fe400078e0010 */
[----:B------:R-:W-:-:S05]  /*0d40*/  IMAD.MOV.U32 R11, RZ, RZ, R17 ;  /* 0x000000ffff0b7224 */ /* 0x000fca00078e0011 */
[----:B------:R-:W1:Y:S08]  /*0d50*/  LDC R8, c[0x0][0x630] ;  /* 0x00018c00ff087b82 */ /* 0x000e700000000800 */
[----:B------:R-:W2:Y:S01]  /*0d60*/  LDC.64 R26, c[0x0][0x620] ;  /* 0x00018800ff1a7b82 */ /* 0x000ea20000000a00 */
[----:B0-----:R-:W-:-:S04]  /*0d70*/  ISETP.NE.U32.AND P0, PT, R24, RZ, PT ;  /* 0x000000ff1800720c */ /* 0x001fc80003f05070 */
[----:B------:R-:W-:-:S13]  /*0d80*/  ISETP.NE.AND.EX P0, PT, R25, RZ, PT, P0 ;  /* 0x000000ff1900720c */ /* 0x000fda0003f05300 */
[----:B-12---:R-:W-:Y:S05]  /*0d90*/  @!P0 BRA `(.L_x_10) ;  /* 0x0000000000288947 */ /* 0x006fea0003800000 */
[----:B------:R-:W0:Y:S02]  /*0da0*/  LDC R3, c[0x0][0x634] ;  /* 0x00018d00ff037b82 */ /* 0x000e240000000800 */
[----:B0-----:R-:W-:-:S05]  /*0db0*/  IADD3 R3, P0, R16, R3, RZ ;  /* 0x0000000310037210 */ /* 0x001fca0007f1e0ff */
[----:B------:R-:W-:-:S04]  /*0dc0*/  IMAD.X R21, RZ, RZ, R17, P0 ;  /* 0x000000ffff157224 */ /* 0x000fc800000e0611 */
[----:B------:R-:W-:-:S04]  /*0dd0*/  IMAD.WIDE.U32 R10, R21, R24, RZ ;  /* 0x00000018150a7225 */ /* 0x000fc800078e00ff */
[----:B------:R-:W-:-:S04]  /*0de0*/  IMAD.WIDE.U32 R12, P0, R3, R25, R10 ;  /* 0x00000019030c7225 */ /* 0x000fc8000780000a */
[----:B------:R-:W-:-:S04]  /*0df0*/  IMAD.WIDE.U32 R10, R3, R24, RZ ;  /* 0x00000018030a7225 */ /* 0x000fc800078e00ff */
[----:B------:R-:W-:Y:S01]  /*0e00*/  IMAD.X R15, RZ, RZ, RZ, P0 ;  /* 0x000000ffff0f7224 */ /* 0x000fe200000e06ff */
[----:B------:R-:W-:Y:S01]  /*0e10*/  IADD3 RZ, P0, R11, R12, RZ ;  /* 0x0000000c0bff7210 */ /* 0x000fe20007f1e0ff */
[----:B------:R-:W-:-:S04]  /*0e20*/  IMAD.MOV.U32 R14, RZ, RZ, R13 ;  /* 0x000000ffff0e7224 */ /* 0x000fc800078e000d */
[----:B------:R-:W-:-:S08]  /*0e30*/  IMAD.WIDE.U32.X R10, R21, R25, R14, P0 ;  /* 0x00000019150a7225 */ /* 0x000fd000000e040e */
.L_x_10:
[----:B------:R-:W0:Y:S01]  /*0e40*/  LDC.64 R28, c[0x0][0x640] ;  /* 0x00019000ff1c7b82 */ /* 0x000e220000000a00 */
[-CC-:B------:R-:W-:Y:S02]  /*0e50*/  SHF.R.U64 R30, R10, R8.reuse, R11.reuse ;  /* 0x000000080a1e7219 */ /* 0x180fe4000000120b */
[----:B------:R-:W-:Y:S02]  /*0e60*/  SHF.R.U32.HI R3, RZ, R8, R11 ;  /* 0x00000008ff037219 */ /* 0x000fe4000001160b */
[----:B------:R-:W-:-:S03]  /*0e70*/  IADD3 R5, P0, RZ, -R30, RZ ;  /* 0x8000001eff057210 */ /* 0x000fc60007f1e0ff */
[----:B------:R-:W1:Y:S02]  /*0e80*/  LDC R12, c[0x0][0x618] ;  /* 0x00018600ff0c7b82 */ /* 0x000e640000000800 */
[----:B------:R-:W-:Y:S02]  /*0e90*/  IMAD.X R3, RZ, RZ, ~R3, P0 ;  /* 0x000000ffff037224 */ /* 0x000fe400000e0e03 */
[----:B------:R-:W-:-:S04]  /*0ea0*/  IMAD.WIDE.U32 R10, R5, R26, R16 ;  /* 0x0000001a050a7225 */ /* 0x000fc800078e0010 */
[----:B------:R-:W2:Y:S01]  /*0eb0*/  LDC R20, c[0x0][0x608] ;  /* 0x00018200ff147b82 */ /* 0x000ea20000000800 */
[----:B------:R-:W-:Y:S02]  /*0ec0*/  IMAD R8, R3, R26, RZ ;  /* 0x0000001a03087224 */ /* 0x000fe400078e02ff */
[----:B------:R-:W-:Y:S02]  /*0ed0*/  IMAD.MOV.U32 R3, RZ, RZ, -0x1 ;  /* 0xffffffffff037424 */ /* 0x000fe400078e00ff */
[----:B------:R-:W-:Y:S02]  /*0ee0*/  IMAD R5, R5, R27, R8 ;  /* 0x0000001b05057224 */ /* 0x000fe400078e0208 */
[----:B------:R-:W-:Y:S01]  /*0ef0*/  IMAD R26, R9, R23, R4 ;  /* 0x00000017091a7224 */ /* 0x000fe200078e0204 */
[----:B------:R-:W3:Y:S01]  /*0f00*/  LDC R24, c[0x0][0x658] ;  /* 0x00019600ff187b82 */ /* 0x000ee20000000800 */
[----:B------:R-:W-:Y:S01]  /*0f10*/  IMAD.IADD R5, R11, 0x1, R5 ;  /* 0x000000010b057824 */ /* 0x000fe200078e0205 */
[----:B0-----:R-:W-:Y:S01]  /*0f20*/  ISETP.NE.U32.AND P0, PT, R28, RZ, PT ;  /* 0x000000ff1c00720c */ /* 0x001fe20003f05070 */
[----:B------:R-:W-:-:S03]  /*0f30*/  IMAD.MOV.U32 R23, RZ, RZ, 0x1 ;  /* 0x00000001ff177424 */ /* 0x000fc600078e00ff */
[----:B------:R-:W-:Y:S02]  /*0f40*/  ISETP.NE.AND.EX P0, PT, R29, RZ, PT, P0 ;  /* 0x000000ff1d00720c */ /* 0x000fe40003f05300 */
[----:B------:R-:W0:Y:S01]  /*0f50*/  LDC R22, c[0x0][0x600] ;  /* 0x00018000ff167b82 */ /* 0x000e220000000800 */
[-CC-:B-1----:R-:W-:Y:S02]  /*0f60*/  SHF.R.U64 R14, R10, R12.reuse, R5.reuse ;  /* 0x0000000c0a0e7219 */ /* 0x182fe40000001205 */
[----:B------:R-:W-:-:S05]  /*0f70*/  SHF.R.U32.HI R5, RZ, R12, R5 ;  /* 0x0000000cff057219 */ /* 0x000fca0000011605 */
[----:B------:R-:W1:Y:S01]  /*0f80*/  LDC R15, c[0x0][0x648] ;  /* 0x00019200ff0f7b82 */ /* 0x000e620000000800 */
[-CC-:B--2---:R-:W-:Y:S02]  /*0f90*/  SHF.R.U64 R27, R14, R20.reuse, R5.reuse ;  /* 0x000000140e1b7219 */ /* 0x184fe40000001205 */
[----:B------:R-:W-:-:S05]  /*0fa0*/  SHF.R.U32.HI R5, RZ, R20, R5 ;  /* 0x00000014ff057219 */ /* 0x000fca0000011605 */
[----:B------:R-:W2:Y:S01]  /*0fb0*/  LDC R21, c[0x0][0x638] ;  /* 0x00018e00ff157b82 */ /* 0x000ea20000000800 */
[-CC-:B---3--:R-:W-:Y:S02]  /*0fc0*/  SHF.R.U64 R20, R27, R24.reuse, R5.reuse ;  /* 0x000000181b147219 */ /* 0x188fe40000001205 */
[-C--:B------:R-:W-:Y:S02]  /*0fd0*/  SHF.L.U32 R3, R3, R24.reuse, RZ ;  /* 0x0000001803037219 */ /* 0x080fe400000006ff */
[----:B------:R-:W-:Y:S01]  /*0fe0*/  SHF.R.U32.HI R5, RZ, R24, R5 ;  /* 0x00000018ff057219 */ /* 0x000fe20000011605 */
[----:B------:R-:W-:Y:S01]  /*0ff0*/  IMAD.MOV.U32 R4, RZ, RZ, R20 ;  /* 0x000000ffff047224 */ /* 0x000fe200078e0014 */
[----:B------:R-:W-:Y:S01]  /*1000*/  LOP3.LUT R12, RZ, R3, RZ, 0x33, !PT ;  /* 0x00000003ff0c7212 */ /* 0x000fe200078e33ff */
[----:B------:R-:W3:Y:S01]  /*1010*/  LDC R25, c[0x0][0x610] ;  /* 0x00018400ff197b82 */ /* 0x000ee20000000800 */
[----:B------:R-:W-:Y:S05]  /*1020*/  @!P0 BRA `(.L_x_11) ;  /* 0x0000000000288947 */ /* 0x000fea0003800000 */
[----:B------:R-:W4:Y:S02]  /*1030*/  LDC R3, c[0x0][0x64c] ;  /* 0x00019300ff037b82 */ /* 0x000f240000000800 */
[----:B----4-:R-:W-:-:S05]  /*1040*/  IADD3 R3, P0, R20, R3, RZ ;  /* 0x0000000314037210 */ /* 0x010fca0007f1e0ff */
        /* <DEDUP_REMOVED lines=8> */
.L_x_11:
[----:B-1----:R-:W-:Y:S01]  /*10d0*/  SHF.R.U64 R4, R4, R15, R5 ;  /* 0x0000000f04047219 */ /* 0x002fe20000001205 */
[----:B0-----:R-:W-:Y:S01]  /*10e0*/  VIADD R5, R22, 0xffffffff ;  /* 0xffffffff16057836 */ /* 0x001fe20000000000 */
[----:B------:R-:W-:Y:S02]  /*10f0*/  SHF.L.U32 R3, R23, R24, RZ ;  /* 0x0000001817037219 */ /* 0x000fe400000006ff */
[----:B------:R-:W-:Y:S01]  /*1100*/  LOP3.LUT R12, R27, R12, RZ, 0xc0, !PT ;  /* 0x0000000c1b0c7212 */ /* 0x000fe200078ec0ff */
[----:B------:R-:W-:Y:S01]  /*1110*/  IMAD.MOV R8, RZ, RZ, -R4 ;  /* 0x000000ffff087224 */ /* 0x000fe200078e0a04 */
[----:B------:R-:W-:-:S03]  /*1120*/  SEL R7, R7, R26, !P1 ;  /* 0x0000001a07077207 */ /* 0x000fc60004800000 */
[----:B------:R-:W-:Y:S01]  /*1130*/  IMAD R12, R3, R4, R12 ;  /* 0x00000004030c7224 */ /* 0x000fe200078e020c */
[----:B------:R-:W-:Y:S01]  /*1140*/  LOP3.LUT R4, R14, R5, RZ, 0xc0, !PT ;  /* 0x000000050e047212 */ /* 0x000fe200078ec0ff */
[----:B--2---:R-:W-:Y:S02]  /*1150*/  IMAD R3, R8, R21, R20 ;  /* 0x0000001508037224 */ /* 0x004fe400078e0214 */
[----:B---3--:R-:W-:Y:S02]  /*1160*/  IMAD R7, R12, R25, R7 ;  /* 0x000000190c077224 */ /* 0x008fe400078e0207 */
[----:B------:R-:W-:Y:S02]  /*1170*/  IMAD.MOV.U32 R5, RZ, RZ, 0x1 ;  /* 0x00000001ff057424 */ /* 0x000fe400078e00ff */
[----:B------:R-:W-:Y:S02]  /*1180*/  IMAD R4, R3, R22, R4 ;  /* 0x0000001603047224 */ /* 0x000fe400078e0204 */
[----:B------:R-:W-:Y:S01]  /*1190*/  IMAD.MOV.U32 R22, RZ, RZ, R30 ;  /* 0x000000ffff167224 */ /* 0x000fe200078e001e */
[----:B------:R-:W-:-:S02]  /*11a0*/  PRMT R3, R5, 0x7610, R3 ;  /* 0x0000761005037816 */ /* 0x000fc40000000003 */
[----:B------:R-:W-:Y:S02]  /*11b0*/  SEL R98, R4, R7, !P1 ;  /* 0x0000000704627207 */ /* 0x000fe40004800000 */
[----:B------:R-:W-:-:S07]  /*11c0*/  SEL R99, R7, R4, !P1 ;  /* 0x0000000407637207 */ /* 0x000fce0004800000 */
.L_x_9:
[----:B------:R-:W-:-:S08]  /*11d0*/  NOP ;  /* 0x0000000000007918 */ /* 0x000fd00000000000 */
[----:B------:R-:W0:Y:S02]  /*11e0*/  USETMAXREG.TRY_ALLOC.CTAPOOL UP0, 0xe8 ;  /* 0x000000e8000079c8 */ /* 0x000e240008000600 */
[----:B0-----:R-:W-:-:S13]  /*11f0*/  PLOP3.LUT P0, PT, PT, PT, UP0, 0x80, 0x0 ;  /* 0x000000000000781c */ /* 0x001fda0003f0f008 */
[----:B------:R-:W-:Y:S05]  /*1200*/  @!P0 BRA `(.L_x_9) ;  /* 0xfffffffc00f08947 */ /* 0x000fea000383ffff */
[----:B------:R-:W-:Y:S01]  /*1210*/  ULDC.64 UR4, c[0x0][0x598] ;  /* 0x0001660000047ab9 */ /* 0x000fe20000000a00 */
[----:B------:R-:W-:Y:S01]  /*1220*/  ULDC.64 UR38, c[0x0][0x208] ;  /* 0x0000820000267ab9 */ /* 0x000fe20000000a00 */
[----:B------:R-:W-:-:S04]  /*1230*/  ISETP.NE.U32.AND P0, PT, RZ, UR4, PT ;  /* 0x00000004ff007c0c */ /* 0x000fc8000bf05070 */
[----:B------:R-:W-:-:S13]  /*1240*/  ISETP.NE.AND.EX P0, PT, RZ, UR5, PT, P0 ;  /* 0x00000005ff007c0c */ /* 0x000fda000bf05300 */
[----:B------:R-:W-:Y:S05]  /*1250*/  @!P0 BRA `(.L_x_12) ;  /* 0x00000000001c8947 */ /* 0x000fea0003800000 */
[----:B------:R-:W0:Y:S02]  /*1260*/  LDC.64 R4, c[0x0][0x598] ;  /* 0x00016600ff047b82 */ /* 0x000e240000000a00 */
[----:B0-----:R-:W2:Y:S02]  /*1270*/  LDG.E.64 R4, desc[UR38][R4.64] ;  /* 0x0000002604047981 */ /* 0x001ea4000c1e1b00 */
[----:B--2---:R-:W-:-:S04]  /*1280*/  ISETP.NE.U32.AND P0, PT, R4, RZ, PT ;  /* 0x000000ff0400720c */ /* 0x004fc80003f05070 */
[----:B------:R-:W-:-:S13]  /*1290*/  ISETP.NE.AND.EX P0, PT, R5, RZ, PT, P0 ;  /* 0x000000ff0500720c */ /* 0x000fda0003f05300 */
[----:B------:R-:W-:Y:S05]  /*12a0*/  @!P0 BRA `(.L_x_12) ;  /* 0x0000000000088947 */ /* 0x000fea0003800000 */
[----:B------:R0:W5:Y:S01]  /*12b0*/  LD.E R23, desc[UR38][R4.64] ;  /* 0x0000002604177980 */ /* 0x000162000c101900 */
[----:B------:R-:W-:Y:S05]  /*12c0*/  BRA `(.L_x_13) ;  /* 0x0000000000247947 */ /* 0x000fea0003800000 */
.L_x_12:
[----:B------:R-:W-:Y:S02]  /*12d0*/  ULDC.64 UR4, c[0x0][0x588] ;  /* 0x0001620000047ab9 */ /* 0x000fe40000000a00 */
[----:B------:R-:W-:-:S04]  /*12e0*/  ISETP.NE.U32.AND P0, PT, RZ, UR4, PT ;  /* 0x00000004ff007c0c */ /* 0x000fc8000bf05070 */
[----:B------:R-:W-:-:S13]  /*12f0*/  ISETP.NE.AND.EX P0, PT, RZ, UR5, PT, P0 ;  /* 0x00000005ff007c0c */ /* 0x000fda000bf05300 */
[----:B------:R-:W-:Y:S05]  /*1300*/  @!P0 BRA `(.L_x_14) ;  /* 0x00000000000c8947 */ /* 0x000fea0003800000 */
[----:B------:R-:W0:Y:S02]  /*1310*/  LDC.64 R4, c[0x0][0x588] ;  /* 0x00016200ff047b82 */ /* 0x000e240000000a00 */
[----:B0-----:R1:W5:Y:S01]  /*1320*/  LDG.E R23, desc[UR38][R4.64] ;  /* 0x0000002604177981 */ /* 0x001362000c1e1900 */
[----:B------:R-:W-:Y:S05]  /*1330*/  BRA `(.L_x_13) ;  /* 0x0000000000087947 */ /* 0x000fea0003800000 */
.L_x_14:
[----:B------:R-:W-:Y:S02]  /*1340*/  ULDC UR4, c[0x0][0x580] ;  /* 0x0001600000047ab9 */ /* 0x000fe40000000800 */
[----:B------:R-:W-:-:S07]  /*1350*/  IMAD.U32 R23, RZ, RZ, UR4 ;  /* 0x00000004ff177e24 */ /* 0x000fce000f8e00ff */
.L_x_13:
[----:B------:R-:W-:Y:S02]  /*1360*/  ULDC.64 UR4, c[0x0][0x5a0] ;  /* 0x0001680000047ab9 */ /* 0x000fe40000000a00 */
[----:B------:R-:W-:-:S04]  /*1370*/  ISETP.NE.U32.AND P0, PT, RZ, UR4, PT ;  /* 0x00000004ff007c0c */ /* 0x000fc8000bf05070 */
[----:B------:R-:W-:-:S13]  /*1380*/  ISETP.NE.AND.EX P0, PT, RZ, UR5, PT, P0 ;  /* 0x00000005ff007c0c */ /* 0x000fda000bf05300 */
[----:B------:R-:W-:Y:S05]  /*1390*/  @!P0 BRA `(.L_x_15) ;  /* 0x00000000001c8947 */ /* 0x000fea0003800000 */
[----:B01----:R-:W0:Y:S02]  /*13a0*/  LDC.64 R4, c[0x0][0x5a0] ;  /* 0x00016800ff047b82 */ /* 0x003e240000000a00 */
[----:B0-----:R-:W2:Y:S02]  /*13b0*/  LDG.E.64 R4, desc[UR38][R4.64] ;  /* 0x0000002604047981 */ /* 0x001ea4000c1e1b00 */
[----:B--2---:R-:W-:-:S04]  /*13c0*/  ISETP.NE.U32.AND P0, PT, R4, RZ, PT ;  /* 0x000000ff0400720c */ /* 0x004fc80003f05070 */
[----:B------:R-:W-:-:S13]  /*13d0*/  ISETP.NE.AND.EX P0, PT, R5, RZ, PT, P0 ;  /* 0x000000ff0500720c */ /* 0x000fda0003f05300 */
[----:B------:R-:W-:Y:S05]  /*13e0*/  @!P0 BRA `(.L_x_15) ;  /* 0x0000000000088947 */ /* 0x000fea0003800000 */
[----:B------:R0:W5:Y:S01]  /*13f0*/  LD.E R90, desc[UR38][R4.64] ;  /* 0x00000026045a7980 */ /* 0x000162000c101900 */
[----:B------:R-:W-:Y:S05]  /*1400*/  BRA `(.L_x_16) ;  /* 0x0000000000247947 */ /* 0x000fea0003800000 */
.L_x_15:
[----:B------:R-:W-:Y:S02]  /*1410*/  ULDC.64 UR4, c[0x0][0x590] ;  /* 0x0001640000047ab9 */ /* 0x000fe40000000a00 */
[----:B------:R-:W-:-:S04]  /*1420*/  ISETP.NE.U32.AND P0, PT, RZ, UR4, PT ;  /* 0x00000004ff007c0c */ /* 0x000fc8000bf05070 */
[----:B------:R-:W-:-:S13]  /*1430*/  ISETP.NE.AND.EX P0, PT, RZ, UR5, PT, P0 ;  /* 0x00000005ff007c0c */ /* 0x000fda000bf05300 */
[----:B------:R-:W-:Y:S05]  /*1440*/  @!P0 BRA `(.L_x_17) ;  /* 0x00000000000c8947 */ /* 0x000fea0003800000 */
[----:B------:R-:W2:Y:S02]  /*1450*/  LDC.64 R90, c[0x0][0x590] ;  /* 0x00016400ff5a7b82 */ /* 0x000ea40000000a00 */
[----:B--2---:R2:W5:Y:S01]  /*1460*/  LDG.E R90, desc[UR38][R90.64] ;  /* 0x000000265a5a7981 */ /* 0x004562000c1e1900 */
[----:B------:R-:W-:Y:S05]  /*1470*/  BRA `(.L_x_16) ;  /* 0x0000000000087947 */ /* 0x000fea0003800000 */
.L_x_17:
[----:B------:R-:W-:Y:S02]  /*1480*/  ULDC UR4, c[0x0][0x584] ;  /* 0x0001610000047ab9 */ /* 0x000fe40000000800 */
[----:B------:R-:W-:-:S07]  /*1490*/  IMAD.U32 R90, RZ, RZ, UR4 ;  /* 0x00000004ff5a7e24 */ /* 0x000fce000f8e00ff */
.L_x_16:
[----:B------:R-:W-:-:S13]  /*14a0*/  LOP3.LUT P0, RZ, R3, 0xff, RZ, 0xc0, !PT ;  /* 0x000000ff03ff7812 */ /* 0x000fda000780c0ff */
[----:B------:R-:W-:Y:S05]  /*14b0*/  @!P0 EXIT ;  /* 0x000000000000894d */ /* 0x000fea0003800000 */
[----:B------:R-:W3:Y:S01]  /*14c0*/  LDC R92, c[0x0][0x658] ;  /* 0x00019600ff5c7b82 */ /* 0x000ee20000000800 */
[----:B------:R-:W-:Y:S01]  /*14d0*/  ULDC.64 UR6, c[0x0][0x288] ;  /* 0x0000a20000067ab9 */ /* 0x000fe20000000a00 */
[----:B------:R-:W-:Y:S01]  /*14e0*/  LOP3.LUT R6, R6, 0x1, RZ, 0xc0, !PT ;  /* 0x0000000106067812 */ /* 0x000fe200078ec0ff */
[----:B------:R-:W-:Y:S01]  /*14f0*/  UIADD3 UR4, UR7, 0x1f, URZ ;  /* 0x0000001f07047890 */ /* 0x000fe2000fffe03f */
[----:B------:R-:W-:Y:S01]  /*1500*/  SHF.R.U32.HI R3, RZ, 0x2, R93 ;  /* 0x00000002ff037819 */ /* 0x000fe2000001165d */
[----:B01----:R-:W-:Y:S01]  /*1510*/  IMAD.MOV.U32 R5, RZ, RZ, -0x1 ;  /* 0xffffffffff057424 */ /* 0x003fe200078e00ff */
[----:B------:R-:W-:Y:S01]  /*1520*/  SHF.R.U32.HI R0, RZ, 0x1, R0 ;  /* 0x00000001ff007819 */ /* 0x000fe20000011600 */
[----:B------:R-:W-:Y:S01]  /*1530*/  USHF.R.S32.HI UR5, URZ, 0x1f, UR4 ;  /* 0x0000001f3f057899 */ /* 0x000fe20008011404 */
[----:B------:R-:W-:Y:S01]  /*1540*/  IMAD.SHL.U32 R88, R6, 0x40, RZ ;  /* 0x0000004006587824 */ /* 0x000fe200078e00ff */
[----:B------:R-:W-:Y:S01]  /*1550*/  LOP3.LUT R3, R3, 0x7, RZ, 0xc0, !PT ;  /* 0x0000000703037812 */ /* 0x000fe200078ec0ff */
[----:B------:R-:W-:Y:S01]  /*1560*/  IMAD.MOV.U32 R7, RZ, RZ, 0x1 ;  /* 0x00000001ff077424 */ /* 0x000fe200078e00ff */
[----:B------:R-:W-:Y:S01]  /*1570*/  ULEA.HI UR5, UR5, UR4, URZ, 0x5 ;  /* 0x0000000405057291 */ /* 0x000fe2000f8f283f */
[----:B------:R-:W-:Y:S01]  /*1580*/  LOP3.LUT R0, R0, 0x30, RZ, 0xc0, !PT ;  /* 0x0000003000007812 */ /* 0x000fe200078ec0ff */
[----:B------:R-:W-:Y:S01]  /*1590*/  IMAD.U32 R4, RZ, RZ, UR6 ;  /* 0x00000006ff047e24 */ /* 0x000fe2000f8e00ff */
[--C-:B------:R-:W-:Y:S01]  /*15a0*/  LOP3.LUT R88, R88, 0x40, R3.reuse, 0xe2, !PT ;  /* 0x0000004058587812 */ /* 0x100fe200078ee203 */
[----:B------:R-:W-:Y:S01]  /*15b0*/  USHF.R.S32.HI UR43, URZ, 0x5, UR5 ;  /* 0x000000053f2b7899 */ /* 0x000fe20008011405 */
[-C--:B------:R-:W-:Y:S01]  /*15c0*/  IADD3 R3, RZ, -R0.reuse, -R3 ;  /* 0x80000000ff037210 */ /* 0x080fe20007ffe803 */
[----:B------:R-:W-:Y:S01]  /*15d0*/  ULDC UR4, c[0x0][0x284] ;  /* 0x0000a10000047ab9 */ /* 0x000fe20000000800 */
[C---:B--2---:R-:W-:Y:S01]  /*15e0*/  LOP3.LUT R91, R93.reuse, 0x3, RZ, 0xc0, !PT ;  /* 0x000000035d5b7812 */ /* 0x044fe200078ec0ff */
[----:B------:R-:W-:Y:S01]  /*15f0*/  UISETP.LT.AND UP0, UPT, UR43, 0x1, UPT ;  /* 0x000000012b00788c */ /* 0x000fe2000bf01270 */
[----:B------:R-:W-:Y:S01]  /*1600*/  LOP3.LUT R94, R93, 0x80, RZ, 0xc0, !PT ;  /* 0x000000805d5e7812 */ /* 0x000fe200078ec0ff */
[----:B------:R-:W-:Y:S01]  /*1610*/  IMAD R3, R6, -0x40, R3 ;  /* 0xffffffc006037824 */ /* 0x000fe200078e0203 */
[----:B------:R-:W-:Y:S01]  /*1620*/  LOP3.LUT R88, R88, R0, RZ, 0xfc, !PT ;  /* 0x0000000058587212 */ /* 0x000fe200078efcff */
[----:B------:R-:W-:Y:S01]  /*1630*/  USEL UR44, UR43, 0x1, UP0 ;  /* 0x000000012b2c7887 */ /* 0x000fe20008000000 */
[-C--:B---3--:R-:W-:Y:S01]  /*1640*/  SHF.L.U32 R5, R5, R92.reuse, RZ ;  /* 0x0000005c05057219 */ /* 0x088fe200000006ff */
[----:B------:R-:W-:Y:S01]  /*1650*/  IMAD R91, R91, -0x2, R4 ;  /* 0xfffffffe5b5b7824 */ /* 0x000fe200078e0204 */
[----:B------:R-:W-:Y:S01]  /*1660*/  SHF.L.U32 R92, R7, R92, RZ ;  /* 0x0000005c075c7219 */ /* 0x000fe200000006ff */
[----:B------:R-:W-:Y:S01]  /*1670*/  IMAD.SHL.U32 R93, R93, 0x2, RZ ;  /* 0x000000025d5d7824 */ /* 0x000fe200078e00ff */
[----:B------:R-:W-:Y:S01]  /*1680*/  SHF.R.U32.HI R94, RZ, 0x7, R94 ;  /* 0x00000007ff5e7819 */ /* 0x000fe2000001165e */
[----:B------:R-:W-:Y:S01]  /*1690*/  VIADD R96, R3, UR4 ;  /* 0x0000000403607c36 */ /* 0x000fe20008000000 */
[----:B------:R-:W-:Y:S01]  /*16a0*/  LOP3.LUT R95, RZ, R5, RZ, 0x33, !PT ;  /* 0x00000005ff5f7212 */ /* 0x000fe200078e33ff */
[----:B------:R-:W-:Y:S01]  /*16b0*/  IMAD.MOV.U32 R89, RZ, RZ, RZ ;  /* 0x000000ffff597224 */ /* 0x000fe200078e00ff */
[----:B------:R-:W-:Y:S01]  /*16c0*/  UIADD3 UR44, UR43, -UR44, URZ ;  /* 0x8000002c2b2c7290 */ /* 0x000fe2000fffe03f */
[----:B------:R-:W-:Y:S01]  /*16d0*/  UMOV UR40, URZ ;  /* 0x0000003f00287c82 */ /* 0x000fe20008000000 */
[----:B------:R-:W-:-:S10]  /*16e0*/  UMOV UR41, URZ ;  /* 0x0000003f00297c82 */ /* 0x000fd40008000000 */
.L_x_167:
[----:B0-----:R-:W0:Y:S01]  /*16f0*/  SHFL.IDX PT, R0, R94, RZ, 0x1f ;  /* 0x00001fff5e007589 */ /* 0x001e2200000e0000 */
[----:B-1----:R-:W1:Y:S01]  /*1700*/  S2UR UR7, SR_CgaCtaId ;  /* 0x00000000000779c3 */ /* 0x002e620000008800 */
[----:B------:R-:W-:Y:S01]  /*1710*/  UMOV UR6, 0x400 ;  /* 0x0000040000067882 */ /* 0x000fe20000000000 */
[----:B0-----:R-:W-:Y:S01]  /*1720*/  R2UR UR4, R0 ;  /* 0x00000000000472ca */ /* 0x001fe200000e0000 */
[----:B-1----:R-:W-:-:S12]  /*1730*/  ULEA UR6, UR7, UR6, 0x18 ;  /* 0x0000000607067291 */ /* 0x002fd8000f8ec03f */
[----:B------:R-:W-:-:S04]  /*1740*/  ULEA.HI UR5, UR4, UR4, URZ, 0x1 ;  /* 0x0000000404057291 */ /* 0x000fc8000f8f083f */
[----:B------:R-:W-:-:S04]  /*1750*/  ULOP3.LUT UR5, UR5, 0x1ffffe, URZ, 0xc0, !UPT ;  /* 0x001ffffe05057892 */ /* 0x000fc8000f8ec03f */
[----:B------:R-:W-:-:S03]  /*1760*/  UIADD3 UR5, UR4, -UR5, URZ ;  /* 0x8000000504057290 */ /* 0x000fc6000fffe03f */
[----:B------:R-:W-:Y:S01]  /*1770*/  ULDC UR4, c[0x0][0x28c] ;  /* 0x0000a30000047ab9 */ /* 0x000fe20000000800 */
[----:B------:R-:W-:Y:S01]  /*1780*/  ULEA UR5, UR5, UR6, 0xb ;  /* 0x0000000605057291 */ /* 0x000fe2000f8e583f */
[----:B------:R-:W-:-:S03]  /*1790*/  ISETP.LT.AND P0, PT, RZ, UR4, PT ;  /* 0x00000004ff007c0c */ /* 0x000fc6000bf01270 */
[----:B------:R-:W-:-:S04]  /*17a0*/  UIADD3 UR5, UR5, 0x280, URZ ;  /* 0x0000028005057890 */ /* 0x000fc8000fffe03f */
[----:B------:R-:W-:-:S04]  /*17b0*/  USHF.R.U32.HI UR5, URZ, 0x4, UR5 ;  /* 0x000000043f057899 */ /* 0x000fc80008011605 */
[----:B------:R-:W-:-:S04]  /*17c0*/  ULOP3.LUT UR5, UR5, 0x3fff, URZ, 0xc0, !UPT ;  /* 0x00003fff05057892 */ /* 0x000fc8000f8ec03f */
[----:B------:R-:W-:Y:S01]  /*17d0*/  ULOP3.LUT UR45, UR5, 0x10000, URZ, 0xfc, !UPT ;  /* 0x00010000052d7892 */ /* 0x000fe2000f8efc3f */
[----:B---3--:R-:W-:Y:S11]  /*17e0*/  @P0 BRA `(.L_x_18) ;  /* 0x0000000000400947 */ /* 0x008ff60003800000 */
[----:B------:R-:W-:Y:S01]  /*17f0*/  MOV R0, 0x0 ;  /* 0x0000000000007802 */ /* 0x000fe20000000f00 */
[----:B------:R-:W-:Y:S01]  /*1800*/  ULDC.64 UR4, c[0x4][0x68] ;  /* 0x01001a0000047ab9 */ /* 0x000fe20000000a00 */
[----:B------:R-:W-:Y:S01]  /*1810*/  ULDC.64 UR6, c[0x4][0x8] ;  /* 0x0100020000067ab9 */ /* 0x000fe20000000a00 */
[----:B------:R-:W-:Y:S01]  /*1820*/  IMAD.U32 R4, RZ, RZ, UR4 ;  /* 0x00000004ff047e24 */ /* 0x000fe2000f8e00ff */
[----:B------:R0:W1:Y:S01]  /*1830*/  LDC.64 R14, c[0x4][R0] ;  /* 0x01000000000e7b82 */ /* 0x0000620000000a00 */
[----:B------:R-:W-:Y:S01]  /*1840*/  IMAD.U32 R5, RZ, RZ, UR5 ;  /* 0x00000005ff057e24 */ /* 0x000fe2000f8e00ff */
[----:B------:R-:W-:Y:S01]  /*1850*/  ULDC.64 UR4, c[0x4][0x70] ;  /* 0x01001c0000047ab9 */ /* 0x000fe20000000a00 */
[----:B------:R-:W-:Y:S02]  /*1860*/  IMAD.U32 R10, RZ, RZ, UR6 ;  /* 0x00000006ff0a7e24 */ /* 0x000fe4000f8e00ff */
[----:B------:R-:W-:Y:S02]  /*1870*/  IMAD.U32 R6, RZ, RZ, UR4 ;  /* 0x00000004ff067e24 */ /* 0x000fe4000f8e00ff */
[----:B------:R-:W-:-:S02]  /*1880*/  IMAD.U32 R7, RZ, RZ, UR5 ;  /* 0x00000005ff077e24 */ /* 0x000fc4000f8e00ff */
[----:B------:R-:W-:Y:S02]  /*1890*/  IMAD.U32 R11, RZ, RZ, UR7 ;  /* 0x00000007ff0b7e24 */ /* 0x000fe4000f8e00ff */
[----:B------:R-:W-:Y:S02]  /*18a0*/  IMAD.MOV.U32 R8, RZ, RZ, 0x1e1 ;  /* 0x000001e1ff087424 */ /* 0x000fe400078e00ff */
[----:B------:R-:W-:Y:S02]  /*18b0*/  IMAD.MOV.U32 R12, RZ, RZ, 0x1 ;  /* 0x00000001ff0c7424 */ /* 0x000fe400078e00ff */
[----:B0-----:R-:W-:-:S07]  /*18c0*/  IMAD.MOV.U32 R13, RZ, RZ, RZ ;  /* 0x000000ffff0d7224 */ /* 0x001fce00078e00ff */
[----:B------:R-:W-:-:S07]  /*18d0*/  LEPC R20, `(.L_x_18) ;  /* 0x000000001014794e */ /* 0x000fce0000000000 */
[----:B-1---5:R-:W-:Y:S05]  /*18e0*/  CALL.ABS.NOINC R14 ;  /* 0x000000000e007343 */ /* 0x022fea0003c00000 */
.L_x_18:
[----:B------:R-:W-:-:S04]  /*18f0*/  LOP3.LUT R0, R18, 0x1, RZ, 0xfc, !PT ;  /* 0x0000000112007812 */ /* 0x000fc800078efcff */
[----:B------:R-:W-:-:S13]  /*1900*/  ISETP.NE.AND P0, PT, R0, 0x3, PT ;  /* 0x000000030000780c */ /* 0x000fda0003f05270 */
[----:B------:R-:W-:Y:S05]  /*1910*/  @!P0 BRA `(.L_x_19) ;  /* 0x0000000000048947 */ /* 0x000fea0003800000 */
[----:B------:R-:W-:Y:S01]  /*1920*/  BPT.TRAP 0x1 ;  /* 0x000000040000795c */ /* 0x000fe20000300000 */
.L_x_19:
[----:B------:R-:W0:Y:S01]  /*1930*/  S2UR UR5, SR_CgaCtaId ;  /* 0x00000000000579c3 */ /* 0x000e220000008800 */
[----:B------:R-:W-:Y:S01]  /*1940*/  UMOV UR4, 0x400 ;  /* 0x0000040000047882 */ /* 0x000fe20000000000 */
[----:B------:R-:W-:Y:S02]  /*1950*/  IMAD.U32 R0, RZ, RZ, UR40 ;  /* 0x00000028ff007e24 */ /* 0x000fe4000f8e00ff */
[----:B------:R-:W-:-:S03]  /*1960*/  IMAD.U32 R3, RZ, RZ, UR41 ;  /* 0x00000029ff037e24 */ /* 0x000fc6000f8e00ff */
[----:B------:R-:W-:Y:S01]  /*1970*/  SHF.L.U32 R0, R0, 0x1f, RZ ;  /* 0x0000001f00007819 */ /* 0x000fe200000006ff */
[----:B0-----:R-:W-:-:S06]  /*1980*/  ULEA UR4, UR5, UR4, 0x18 ;  /* 0x0000000405047291 */ /* 0x001fcc000f8ec03f */
[----:B------:R-:W-:-:S04]  /*1990*/  IMAD.U32 R6, RZ, RZ, UR4 ;  /* 0x00000004ff067e24 */ /* 0x000fc8000f8e00ff */
[----:B------:R-:W-:-:S04]  /*19a0*/  IMAD R3, R3, 0x8, R6 ;  /* 0x0000000803037824 */ /* 0x000fc800078e0206 */
[----:B------:R0:W1:Y:S01]  /*19b0*/  SYNCS.PHASECHK.TRANS64.TRYWAIT P1, [R3+URZ], R0 ;  /* 0x00000000030075a7 */ /* 0x000062000802017f */
[----:B------:R-:W-:Y:S05]  /*19c0*/  @!P0 BRA `(.L_x_20) ;  /* 0x0000000000048947 */ /* 0x000fea0003800000 */
[----:B------:R-:W-:Y:S01]  /*19d0*/  BPT.TRAP 0x1 ;  /* 0x000000040000795c */ /* 0x000fe20000300000 */
.L_x_20:
[----:B------:R-:W-:-:S05]  /*19e0*/  IMAD.U32 R4, RZ, RZ, UR44 ;  /* 0x0000002cff047e24 */ /* 0x000fca000f8e00ff */
[----:B------:R-:W-:Y:S01]  /*19f0*/  ISETP.GE.AND P2, PT, R4, 0x1, PT ;  /* 0x000000010400780c */ /* 0x000fe20003f46270 */
[----:B-1----:R-:W-:-:S12]  /*1a00*/  @P1 BRA `(.L_x_21) ;  /* 0x0000000000081947 */ /* 0x002fd80003800000 */
[----:B------:R-:W1:Y:S02]  /*1a10*/  SYNCS.PHASECHK.TRANS64.TRYWAIT P1, [R3+URZ], R0 ;  /* 0x00000000030075a7 */ /* 0x000e64000802017f */
[----:B-1----:R-:W-:Y:S05]  /*1a20*/  @!P1 BRA `(.L_x_22) ;  /* 0x00000060009c9947 */ /* 0x002fea0003800000 */
.L_x_21:
[----:B------:R-:W-:Y:S05]  /*1a30*/  WARPSYNC.ALL ;  /* 0x0000000000007948 */ /* 0x000fea0003800000 */
[----:B------:R-:W-:Y:S01]  /*1a40*/  R2UR UR4, R6 ;  /* 0x00000000060472ca */ /* 0x000fe200000e0000 */
[----:B------:R-:W-:Y:S01]  /*1a50*/  WARPGROUP.ARRIVE ;  /* 0x00000000000079c5 */ /* 0x000fe20000000000 */
[----:B------:R-:W-:Y:S01]  /*1a60*/  UMOV UR5, 0xc0000010 ;  /* 0xc000001000057882 */ /* 0x000fe20000000000 */
[----:B------:R-:W-:-:S10]  /*1a70*/  UMOV UR7, 0xc0000010 ;  /* 0xc000001000077882 */ /* 0x000fd40000000000 */
[----:B------:R-:W-:-:S04]  /*1a80*/  UIADD3 UR4, UR4, 0x1c280, URZ ;  /* 0x0001c28004047890 */ /* 0x000fc8000fffe03f */
[----:B------:R-:W-:-:S04]  /*1a90*/  USHF.R.U32.HI UR4, URZ, 0x4, UR4 ;  /* 0x000000043f047899 */ /* 0x000fc80008011604 */
[----:B------:R-:W-:-:S04]  /*1aa0*/  ULOP3.LUT UR4, UR4, 0x3fff, URZ, 0xc0, !UPT ;  /* 0x00003fff04047892 */ /* 0x000fc8000f8ec03f */
[----:B------:R-:W-:Y:S02]  /*1ab0*/  ULOP3.LUT UR9, UR4, 0x10000, URZ, 0xfc, !UPT ;  /* 0x0001000004097892 */ /* 0x000fe4000f8efc3f */
[----:B------:R-:W-:Y:S02]  /*1ac0*/  ULEA UR4, UR41, UR45, 0x8 ;  /* 0x0000002d29047291 */ /* 0x000fe4000f8e403f */
[----:B------:R-:W-:-:S09]  /*1ad0*/  ULEA UR6, UR41, UR9, 0x8 ;  /* 0x0000000929067291 */ /* 0x000fd2000f8e403f */
[----:B------:R-:W-:Y:S03]  /*1ae0*/  IGMMA.64x128x32.S8.S8 R24, gdesc[UR4], RZ, !UPT, gsb0 ;  /* 0x03600000041879f1 */ /* 0x000fe6000c0410ff */
[----:B------:R-:W-:Y:S02]  /*1af0*/  WARPGROUP.DEPBAR.LE gsb0, 0x0 ;  /* 0x00008000000079c5 */ /* 0x000fe40000010000 */
[----:B------:R-:W-:Y:S05]  /*1b00*/  @!P2 BRA `(.L_x_23) ;  /* 0x0000000000cca947 */ /* 0x000fea0003800000 */
[----:B------:R-:W-:Y:S01]  /*1b10*/  UIADD3 UR4, UR41, 0x1, URZ ;  /* 0x0000000129047890 */ /* 0x000fe2000fffe03f */
[----:B01----:R-:W-:Y:S02]  /*1b20*/  IMAD.U32 R0, RZ, RZ, UR44 ;  /* 0x0000002cff007e24 */ /* 0x003fe4000f8e00ff */
[----:B------:R-:W-:Y:S01]  /*1b30*/  IMAD.U32 R3, RZ, RZ, UR41 ;  /* 0x00000029ff037e24 */ /* 0x000fe2000f8e00ff */
[----:B------:R-:W-:-:S04]  /*1b40*/  UISETP.NE.AND UP0, UPT, UR4, 0x1c, UPT ;  /* 0x0000001c0400788c */ /* 0x000fc8000bf05270 */
[----:B------:R-:W-:Y:S02]  /*1b50*/  USEL UR5, URZ, 0x1, UP0 ;  /* 0x000000013f057887 */ /* 0x000fe40008000000 */
[----:B------:R-:W-:Y:S02]  /*1b60*/  USEL UR8, UR4, URZ, UP0 ;  /* 0x0000003f04087287 */ /* 0x000fe40008000000 */
[----:B------:R-:W-:-:S06]  /*1b70*/  ULOP3.LUT UR5, UR40, UR5, URZ, 0x3c, !UPT ;  /* 0x0000000528057292 */ /* 0x000fcc000f8e3c3f */
[----:B------:R-:W-:-:S07]  /*1b80*/  IMAD.U32 R7, RZ, RZ, UR5 ;  /* 0x00000005ff077e24 */ /* 0x000fce000f8e00ff */
.L_x_30:
[----:B------:R-:W-:Y:S05]  /*1b90*/  @!P0 BRA `(.L_x_24) ;  /* 0x0000000000048947 */ /* 0x000fea0003800000 */
[----:B------:R-:W-:Y:S01]  /*1ba0*/  BPT.TRAP 0x1 ;  /* 0x000000040000795c */ /* 0x000fe20000300000 */
.L_x_24:
[----:B------:R-:W0:Y:S01]  /*1bb0*/  S2UR UR5, SR_CgaCtaId ;  /* 0x00000000000579c3 */ /* 0x000e220000008800 */
[----:B------:R-:W-:Y:S01]  /*1bc0*/  UMOV UR4, 0x400 ;  /* 0x0000040000047882 */ /* 0x000fe20000000000 */
[----:B------:R-:W-:Y:S01]  /*1bd0*/  IMAD.U32 R5, RZ, RZ, UR8 ;  /* 0x00000008ff057e24 */ /* 0x000fe2000f8e00ff */
[----:B------:R-:W-:Y:S01]  /*1be0*/  SHF.L.U32 R4, R7, 0x1f, RZ ;  /* 0x0000001f07047819 */ /* 0x000fe200000006ff */
[----:B0-----:R-:W-:-:S06]  /*1bf0*/  ULEA UR4, UR5, UR4, 0x18 ;  /* 0x0000000405047291 */ /* 0x001fcc000f8ec03f */
[----:B------:R-:W-:-:S04]  /*1c00*/  IMAD.U32 R6, RZ, RZ, UR4 ;  /* 0x00000004ff067e24 */ /* 0x000fc8000f8e00ff */
[----:B------:R-:W-:-:S04]  /*1c10*/  IMAD R5, R5, 0x8, R6 ;  /* 0x0000000805057824 */ /* 0x000fc800078e0206 */
[----:B------:R0:W1:Y:S01]  /*1c20*/  SYNCS.PHASECHK.TRANS64.TRYWAIT P1, [R5+URZ], R4 ;  /* 0x00000004050075a7 */ /* 0x000062000802017f */
[----:B------:R-:W-:Y:S05]  /*1c30*/  @!P0 BRA `(.L_x_25) ;  /* 0x0000000000048947 */ /* 0x000fea0003800000 */
[----:B------:R-:W-:Y:S01]  /*1c40*/  BPT.TRAP 0x1 ;  /* 0x000000040000795c */ /* 0x000fe20000300000 */
.L_x_25:
[----:B-1----:R-:W-:Y:S05]  /*1c50*/  @P1 BRA `(.L_x_26) ;  /* 0x0000000000081947 */ /* 0x002fea0003800000 */
[----:B------:R-:W1:Y:S02]  /*1c60*/  SYNCS.PHASECHK.TRANS64.TRYWAIT P1, [R5+URZ], R4 ;  /* 0x00000004050075a7 */ /* 0x000e64000802017f */
[----:B-1----:R-:W-:Y:S05]  /*1c70*/  @!P1 BRA `(.L_x_27) ;  /* 0x00000060001c9947 */ /* 0x002fea0003800000 */
.L_x_26:
[----:B------:R-:W-:Y:S01]  /*1c80*/  ULEA UR4, UR8, UR45, 0x8 ;  /* 0x0000002d08047291 */ /* 0x000fe2000f8e403f */
[----:B------:R-:W-:Y:S01]  /*1c90*/  WARPGROUP.ARRIVE ;  /* 0x00000000000079c5 */ /* 0x000fe20000000000 */
[----:B------:R-:W-:Y:S01]  /*1ca0*/  ULEA UR6, UR8, UR9, 0x8 ;  /* 0x0000000908067291 */ /* 0x000fe2000f8e403f */
[----:B------:R-:W-:Y:S01]  /*1cb0*/  UMOV UR5, 0xc0000010 ;  /* 0xc000001000057882 */ /* 0x000fe20000000000 */
[----:B------:R-:W-:-:S07]  /*1cc0*/  UMOV UR7, 0xc0000010 ;  /* 0xc000001000077882 */ /* 0x000fce0000000000 */
[----:B------:R-:W-:Y:S03]  /*1cd0*/  IGMMA.64x128x32.S8.S8 R24, gdesc[UR4], R24, gsb0 ;  /* 0x03600000041879f1 */ /* 0x000fe60008041018 */
[----:B------:R-:W-:Y:S02]  /*1ce0*/  WARPGROUP.DEPBAR.LE gsb0, 0x0 ;  /* 0x00008000000079c5 */ /* 0x000fe40000010000 */
[----:B------:R-:W-:Y:S05]  /*1cf0*/  @!P0 BRA `(.L_x_28) ;  /* 0x0000000000048947 */ /* 0x000fea0003800000 */
[----:B------:R-:W-:Y:S01]  /*1d00*/  BPT.TRAP 0x1 ;  /* 0x000000040000795c */ /* 0x000fe20000300000 */
.L_x_28:
[----:B------:R-:W-:-:S13]  /*1d10*/  ISETP.NE.AND P1, PT, R100, RZ, PT ;  /* 0x000000ff6400720c */ /* 0x000fda0003f25270 */
[----:B01----:R-:W-:-:S04]  /*1d20*/  @P1 IMAD R4, R3, 0x8, R6 ;  /* 0x0000000803041824 */ /* 0x003fc800078e0206 */
[----:B------:R-:W-:-:S05]  /*1d30*/  @P1 VIADD R4, R4, 0xe0 ;  /* 0x000000e004041836 */ /* 0x000fca0000000000 */
[----:B------:R-:W-:-:S04]  /*1d40*/  @P1 PRMT R4, R19, 0x654, R4 ;  /* 0x0000065413041816 */ /* 0x000fc80000000004 */
[----:B------:R0:W-:Y:S01]  /*1d50*/  @P1 SYNCS.ARRIVE.TRANS64.RED.A1T0 RZ, [R4+URZ], RZ ;  /* 0x000000ff04ff19a7 */ /* 0x0001e2000810043f */
[----:B------:R-:W-:-:S13]  /*1d60*/  ISETP.GT.U32.AND P1, PT, R18, 0x1, PT ;  /* 0x000000011200780c */ /* 0x000fda0003f24070 */
[----:B0-----:R-:W-:Y:S05]  /*1d70*/  @P1 BRA `(.L_x_29) ;  /* 0x0000000000041947 */ /* 0x001fea0003800000 */
[----:B------:R-:W-:Y:S01]  /*1d80*/  BPT.TRAP 0x1 ;  /* 0x000000040000795c */ /* 0x000fe20000300000 */
.L_x_29:
[----:B------:R-:W-:Y:S01]  /*1d90*/  UIADD3 UR8, UR8, 0x1, URZ ;  /* 0x0000000108087890 */ /* 0x000fe2000fffe03f */
[C---:B------:R-:W-:Y:S01]  /*1da0*/  ISETP.GT.AND P2, PT, R0.reuse, 0x1, PT ;  /* 0x000000010000780c */ /* 0x040fe20003f44270 */
[----:B------:R-:W-:Y:S02]  /*1db0*/  VIADD R3, R3, 0x1 ;  /* 0x0000000103037836 */ /* 0x000fe40000000000 */
[----:B------:R-:W-:Y:S01]  /*1dc0*/  UISETP.NE.AND UP0, UPT, UR8, 0x1c, UPT ;  /* 0x0000001c0800788c */ /* 0x000fe2000bf05270 */
[----:B------:R-:W-:Y:S02]  /*1dd0*/  VIADD R0, R0, 0xffffffff ;  /* 0xffffffff00007836 */ /* 0x000fe40000000000 */
[C---:B------:R-:W-:Y:S01]  /*1de0*/  ISETP.NE.AND P1, PT, R3.reuse, 0x1c, PT ;  /* 0x0000001c0300780c */ /* 0x040fe20003f25270 */
[----:B------:R-:W-:Y:S02]  /*1df0*/  USEL UR4, URZ, 0x1, UP0 ;  /* 0x000000013f047887 */ /* 0x000fe40008000000 */
[----:B------:R-:W-:Y:S01]  /*1e00*/  USEL UR8, UR8, URZ, UP0 ;  /* 0x0000003f08087287 */ /* 0x000fe20008000000 */
[----:B------:R-:W-:-:S03]  /*1e10*/  SEL R3, R3, RZ, P1 ;  /* 0x000000ff03037207 */ /* 0x000fc60000800000 */
[----:B------:R-:W-:Y:S01]  /*1e20*/  LOP3.LUT R7, R7, UR4, RZ, 0x3c, !PT ;  /* 0x0000000407077c12 */ /* 0x000fe2000f8e3cff */
[----:B------:R-:W-:Y:S07]  /*1e30*/  @P2 BRA `(.L_x_30) ;  /* 0xfffffffc00542947 */ /* 0x000fee000383ffff */
.L_x_23:
[----:B01----:R-:W0:Y:S02]  /*1e40*/  LDC R0, c[0x0][0x28c] ;  /* 0x0000a300ff007b82 */ /* 0x003e240000000800 */
[----:B0-----:R-:W-:-:S13]  /*1e50*/  ISETP.GE.AND P1, PT, R0, 0x1, PT ;  /* 0x000000010000780c */ /* 0x001fda0003f26270 */
[----:B------:R-:W-:Y:S05]  /*1e60*/  @!P1 BRA `(.L_x_31) ;  /* 0x0000000000449947 */ /* 0x000fea0003800000 */
[----:B------:R-:W-:Y:S05]  /*1e70*/  @!P0 BRA `(.L_x_32) ;  /* 0x0000000000048947 */ /* 0x000fea0003800000 */
[----:B------:R-:W-:Y:S01]  /*1e80*/  BPT.TRAP 0x1 ;  /* 0x000000040000795c */ /* 0x000fe20000300000 */
.L_x_32:
[----:B------:R-:W-:-:S13]  /*1e90*/  ISETP.NE.AND P0, PT, R100, RZ, PT ;  /* 0x000000ff6400720c */ /* 0x000fda0003f05270 */
[----:B------:R-:W-:-:S05]  /*1ea0*/  VOTEU.ANY UP0, P0 ;  /* 0x00000000003f7886 */ /* 0x000fca0000000100 */
[----:B------:R-:W-:-:S06]  /*1eb0*/  @UP0 UIADD3 UR4, UR44, UR41, URZ ;  /* 0x000000292c040290 */ /* 0x000fcc000fffe03f */
[----:B------:R-:W-:Y:S02]  /*1ec0*/  IMAD.U32 R4, RZ, RZ, UR4 ;  /* 0x00000004ff047e24 */ /* 0x000fe4000f8e00ff */
[----:B------:R-:W-:-:S03]  /*1ed0*/  IMAD.U32 R3, RZ, RZ, UR4 ;  /* 0x00000004ff037e24 */ /* 0x000fc6000f8e00ff */
[----:B------:R-:W-:-:S05]  /*1ee0*/  @P0 SHF.R.U32.HI R4, RZ, 0x2, R4 ;  /* 0x00000002ff040819 */ /* 0x000fca0000011604 */
[----:B------:R-:W-:-:S04]  /*1ef0*/  @P0 IMAD.WIDE.U32 R4, R4, 0x24924925, RZ ;  /* 0x2492492504040825 */ /* 0x000fc800078e00ff */
[----:B------:R-:W-:-:S04]  /*1f00*/  @P0 IMAD R4, R5, -0x1c, R3 ;  /* 0xffffffe405040824 */ /* 0x000fc800078e0203 */
[----:B------:R-:W-:-:S04]  /*1f10*/  @P0 IMAD R4, R4, 0x8, R6 ;  /* 0x0000000804040824 */ /* 0x000fc800078e0206 */
[----:B------:R-:W-:-:S05]  /*1f20*/  @P0 VIADD R4, R4, 0xe0 ;  /* 0x000000e004040836 */ /* 0x000fca0000000000 */
[----:B------:R-:W-:-:S04]  /*1f30*/  @P0 PRMT R4, R19, 0x654, R4 ;  /* 0x0000065413040816 */ /* 0x000fc80000000004 */
[----:B------:R0:W-:Y:S01]  /*1f40*/  @P0 SYNCS.ARRIVE.TRANS64.RED.A1T0 RZ, [R4+URZ], RZ ;  /* 0x000000ff04ff09a7 */ /* 0x0001e2000810043f */
[----:B------:R-:W-:-:S13]  /*1f50*/  ISETP.GT.U32.AND P0, PT, R18, 0x1, PT ;  /* 0x000000011200780c */ /* 0x000fda0003f04070 */
[----:B0-----:R-:W-:Y:S05]  /*1f60*/  @P0 BRA `(.L_x_31) ;  /* 0x0000000000040947 */ /* 0x001fea0003800000 */
[----:B------:R-:W-:Y:S01]  /*1f70*/  BPT.TRAP 0x1 ;  /* 0x000000040000795c */ /* 0x000fe20000300000 */
.L_x_31:
[----:B------:R-:W-:Y:S01]  /*1f80*/  IMAD.SHL.U32 R98, R98, 0x80, RZ ;  /* 0x0000008062627824 */ /* 0x000fe200078e00ff */
[----:B------:R-:W-:Y:S01]  /*1f90*/  UIADD3 UR41, UR43, UR41, URZ ;  /* 0x000000292b297290 */ /* 0x000fe2000fffe03f */
[----:B------:R-:W-:Y:S01]  /*1fa0*/  IMAD.SHL.U32 R3, R99, 0x80, RZ ;  /* 0x0000008063037824 */ /* 0x000fe200078e00ff */
[----:B------:R-:W-:Y:S01]  /*1fb0*/  ULDC UR5, c[0x0][0x288] ;  /* 0x0000a20000057ab9 */ /* 0x000fe20000000800 */
[----:B------:R-:W-:Y:S01]  /*1fc0*/  ULDC UR7, c[0x0][0x284] ;  /* 0x0000a10000077ab9 */ /* 0x000fe20000000800 */
[----:B------:R-:W-:Y:S01]  /*1fd0*/  UISETP.GT.U32.AND UP0, UPT, UR41, 0x1b, UPT ;  /* 0x0000001b2900788c */ /* 0x000fe2000bf04070 */
[C---:B------:R-:W-:Y:S01]  /*1fe0*/  ISETP.GE.AND P0, PT, R98.reuse, UR5, PT ;  /* 0x0000000562007c0c */ /* 0x040fe2000bf06270 */
[----:B------:R-:W-:Y:S01]  /*1ff0*/  UISETP.GE.U32.AND UP1, UPT, UR43, 0x1c, UPT ;  /* 0x0000001c2b00788c */ /* 0x000fe2000bf26070 */
[----:B------:R-:W-:Y:S01]  /*2000*/  SHF.R.S32.HI R12, RZ, 0x1f, R22 ;  /* 0x0000001fff0c7819 */ /* 0x000fe20000011416 */
[----:B------:R-:W-:Y:S01]  /*2010*/  UISETP.LT.U32.AND UP0, UPT, UR43, 0x1c, UP0 ;  /* 0x0000001c2b00788c */ /* 0x000fe20008701070 */
[----:B------:R-:W-:Y:S01]  /*2020*/  ISETP.GE.OR P0, PT, R3, UR7, P0 ;  /* 0x0000000703007c0c */ /* 0x000fe20008706670 */
[----:B------:R-:W-:Y:S01]  /*2030*/  ULDC.64 UR8, c[0x0][0x5d0] ;  /* 0x0001740000087ab9 */ /* 0x000fe20000000a00 */
[----:B------:R-:W-:Y:S01]  /*2040*/  LOP3.LUT R8, R98, 0x6, R93, 0xf8, !PT ;  /* 0x0000000662087812 */ /* 0x000fe200078ef85d */
[----:B------:R-:W-:Y:S01]  /*2050*/  USHF.R.U32.HI UR4, URZ, 0x2, UR41 ;  /* 0x000000023f047899 */ /* 0x000fe20008011629 */
[----:B------:R-:W-:Y:S01]  /*2060*/  IMAD R5, R12, UR8, RZ ;  /* 0x000000080c057c24 */ /* 0x000fe2000f8e02ff */
[----:B------:R-:W-:Y:S01]  /*2070*/  USEL UR6, URZ, 0x1, !UP0 ;  /* 0x000000013f067887 */ /* 0x000fe2000c000000 */
[--C-:B------:R-:W-:Y:S01]  /*2080*/  SHF.R.S32.HI R9, RZ, 0x1f, R8.reuse ;  /* 0x0000001fff097819 */ /* 0x100fe20000011408 */
[----:B------:R-:W-:Y:S01]  /*2090*/  UIMAD.WIDE.U32 UR4, UR4, 0x24924925, URZ ;  /* 0x24924925040478a5 */ /* 0x000fe2000f8e003f */
[C---:B------:R-:W-:Y:S01]  /*20a0*/  IMAD R7, R22.reuse, UR9, R5 ;  /* 0x0000000916077c24 */ /* 0x040fe2000f8e0205 */
[----:B------:R-:W-:Y:S01]  /*20b0*/  ULOP3.LUT UR40, UR40, UR6, URZ, 0x3c, !UPT ;  /* 0x0000000628287292 */ /* 0x000fe2000f8e3c3f */
[----:B------:R-:W-:Y:S01]  /*20c0*/  IMAD.MOV.U32 R0, RZ, RZ, -0x1 ;  /* 0xffffffffff007424 */ /* 0x000fe200078e00ff */
[----:B------:R-:W-:Y:S01]  /*20d0*/  UIMAD UR41, UR5, -0x1c, UR41 ;  /* 0xffffffe4052978a4 */ /* 0x000fe2000f8e0229 */
[----:B------:R-:W-:Y:S01]  /*20e0*/  IMAD.WIDE.U32 R4, R22, UR8, R8 ;  /* 0x0000000816047c25 */ /* 0x000fe2000f8e0008 */
[----:B------:R-:W-:-:S03]  /*20f0*/  @UP1 ULOP3.LUT UR40, UR40, 0x1, UR5, 0x78, !UPT ;  /* 0x0000000128281892 */ /* 0x000fc6000f8e7805 */
[----:B------:R-:W-:Y:S01]  /*2100*/  IMAD.IADD R5, R5, 0x1, R7 ;  /* 0x0000000105057824 */ /* 0x000fe200078e0207 */
[----:B------:R-:W-:Y:S08]  /*2110*/  @P0 BRA `(.L_x_33) ;  /* 0x0000003000ac0947 */ /* 0x000ff00003800000 */
[----:B------:R-:W0:Y:S01]  /*2120*/  LDC.64 R10, c[0x0][0x5c8] ;  /* 0x00017200ff0a7b82 */ /* 0x000e220000000a00 */
[----:B------:R-:W-:Y:S01]  /*2130*/  IMAD.WIDE R14, R99, 0x80, R88 ;  /* 0x00000080630e7825 */ /* 0x000fe200078e0258 */
[----:B------:R-:W-:Y:S01]  /*2140*/  ULDC.64 UR4, c[0x0][0x5c0] ;  /* 0x0001700000047ab9 */ /* 0x000fe20000000a00 */
[----:B------:R-:W-:Y:S02]  /*2150*/  BSSY B0, `(.L_x_33) ;  /* 0x0000327000007945 */ /* 0x000fe40003800000 */
[----:B------:R-:W-:Y:S02]  /*2160*/  IMAD.IADD R101, R96, 0x1, -R3 ;  /* 0x0000000160657824 */ /* 0x000fe400078e0a03 */
[----:B------:R-:W-:Y:S02]  /*2170*/  IMAD.IADD R3, R91, 0x1, -R98 ;  /* 0x000000015b037824 */ /* 0x000fe400078e0a62 */
[-C--:B0-----:R-:W-:Y:S02]  /*2180*/  IMAD R6, R15, R10.reuse, RZ ;  /* 0x0000000a0f067224 */ /* 0x081fe400078e02ff */
[----:B------:R-:W-:-:S04]  /*2190*/  IMAD.WIDE.U32 R4, R14, R10, R4 ;  /* 0x0000000a0e047225 */ /* 0x000fc800078e0004 */
[----:B------:R-:W-:Y:S01]  /*21a0*/  IMAD R7, R14, R11, R6 ;  /* 0x0000000b0e077224 */ /* 0x000fe200078e0206 */
[----:B------:R-:W-:-:S03]  /*21b0*/  IADD3 R4, P0, R4, UR4, RZ ;  /* 0x0000000404047c10 */ /* 0x000fc6000ff1e0ff */
[----:B------:R-:W-:Y:S01]  /*21c0*/  IMAD.IADD R7, R5, 0x1, R7 ;  /* 0x0000000105077824 */ /* 0x000fe200078e0207 */
[----:B------:R-:W-:-:S04]  /*21d0*/  LEA R6, P1, R10, R4, 0x3 ;  /* 0x000000040a067211 */ /* 0x000fc800078218ff */
[----:B------:R-:W-:Y:S02]  /*21e0*/  IADD3.X R5, R7, UR5, RZ, P0, !PT ;  /* 0x0000000507057c10 */ /* 0x000fe400087fe4ff */
[----:B-----5:R-:W-:Y:S02]  /*21f0*/  ISETP.NE.AND P0, PT, R90, RZ, PT ;  /* 0x000000ff5a00720c */ /* 0x020fe40003f05270 */
[----:B------:R-:W-:-:S11]  /*2200*/  LEA.HI.X R7, R10, R5, R11, 0x3, P1 ;  /* 0x000000050a077211 */ /* 0x000fd600008f1c0b */
[----:B------:R-:W-:Y:S05]  /*2210*/  @!P0 BRA `(.L_x_34) ;  /* 0x0000002400608947 */ /* 0x000fea0003800000 */
[----:B------:R-:W0:Y:S01]  /*2220*/  LDC.64 R102, c[0x0][0x5b0] ;  /* 0x00016c00ff667b82 */ /* 0x000e220000000a00 */
[----:B------:R-:W-:Y:S01]  /*2230*/  ULDC.64 UR4, c[0x0][0x5b8] ;  /* 0x00016e0000047ab9 */ /* 0x000fe20000000a00 */
[----:B------:R-:W-:Y:S01]  /*2240*/  ISETP.GE.AND P1, PT, R101, 0x1, PT ;  /* 0x000000016500780c */ /* 0x000fe20003f26270 */
[----:B------:R-:W-:Y:S01]  /*2250*/  IMAD R11, R12, UR4, RZ ;  /* 0x000000040c0b7c24 */ /* 0x000fe2000f8e02ff */
[----:B------:R-:W-:Y:S01]  /*2260*/  BSSY B1, `(.L_x_35) ;  /* 0x000000e000017945 */ /* 0x000fe20003800000 */
[C---:B------:R-:W-:Y:S01]  /*2270*/  IMAD.WIDE.U32 R20, R22.reuse, UR4, R8 ;  /* 0x0000000416147c25 */ /* 0x040fe2000f8e0008 */
[----:B------:R-:W-:Y:S02]  /*2280*/  ISETP.LT.OR P2, PT, R3, 0x1, !P1 ;  /* 0x000000010300780c */ /* 0x000fe40004f41670 */
[----:B------:R-:W1:Y:S01]  /*2290*/  LDC.64 R104, c[0x0][0x5a8] ;  /* 0x00016a00ff687b82 */ /* 0x000e620000000a00 */
[----:B------:R-:W-:Y:S02]  /*22a0*/  IMAD R11, R22, UR5, R11 ;  /* 0x00000005160b7c24 */ /* 0x000fe4000f8e020b */
[----:B------:R-:W-:-:S02]  /*22b0*/  IMAD.MOV.U32 R12, RZ, RZ, R20 ;  /* 0x000000ffff0c7224 */ /* 0x000fc400078e0014 */
[----:B------:R-:W-:Y:S02]  /*22c0*/  IMAD.IADD R13, R21, 0x1, R11 ;  /* 0x00000001150d7824 */ /* 0x000fe400078e020b */
[-C--:B0-----:R-:W-:Y:S02]  /*22d0*/  IMAD R10, R15, R102.reuse, RZ ;  /* 0x000000660f0a7224 */ /* 0x081fe400078e02ff */
[----:B------:R-:W-:-:S04]  /*22e0*/  IMAD.WIDE.U32 R8, R14, R102, R12 ;  /* 0x000000660e087225 */ /* 0x000fc800078e000c */
[----:B------:R-:W-:Y:S01]  /*22f0*/  IMAD R99, R14, R103, R10 ;  /* 0x000000670e637224 */ /* 0x000fe200078e020a */
[----:B-1----:R-:W-:-:S04]  /*2300*/  IADD3 R8, P0, R8, R104, RZ ;  /* 0x0000006808087210 */ /* 0x002fc80007f1e0ff */
[----:B------:R-:W-:Y:S01]  /*2310*/  IADD3.X R9, R105, R9, R99, P0, !PT ;  /* 0x0000000969097210 */ /* 0x000fe200007fe463 */
[----:B------:R-:W-:Y:S08]  /*2320*/  @P2 BRA `(.L_x_36) ;  /* 0x0000000000042947 */ /* 0x000ff00003800000 */
[----:B------:R0:W5:Y:S02]  /*2330*/  LDG.E.U8 R97, desc[UR38][R8.64] ;  /* 0x0000002608617981 */ /* 0x000164000c1e1100 */
.L_x_36:
[----:B------:R-:W-:Y:S05]  /*2340*/  BSYNC B1 ;  /* 0x0000000000017941 */ /* 0x000fea0003800000 */
.L_x_35:
[----:B-----5:R-:W-:Y:S01]  /*2350*/  LOP3.LUT R10, R97, 0xffff, RZ, 0xc0, !PT ;  /* 0x0000ffff610a7812 */ /* 0x020fe200078ec0ff */
[----:B------:R-:W-:Y:S01]  /*2360*/  BSSY B1, `(.L_x_37) ;  /* 0x0000010000017945 */ /* 0x000fe20003800000 */
[----:B------:R-:W-:Y:S02]  /*2370*/  SHF.L.U64.HI R11, R102, 0x3, R103 ;  /* 0x00000003660b7819 */ /* 0x000fe40000010267 */
[----:B------:R-:W-:Y:S01]  /*2380*/  PRMT R15, R10, 0x8880, RZ ;  /* 0x000088800a0f7816 */ /* 0x000fe200000000ff */
[----:B------:R-:W-:Y:S01]  /*2390*/  IMAD.SHL.U32 R10, R102, 0x8, RZ ;  /* 0x00000008660a7824 */ /* 0x000fe200078e00ff */
[----:B------:R-:W-:-:S03]  /*23a0*/  ISETP.GE.AND P0, PT, R101, 0x9, PT ;  /* 0x000000096500780c */ /* 0x000fc60003f06270 */
[----:B------:R-:W-:Y:S02]  /*23b0*/  IMAD R22, R15, R90, RZ ;  /* 0x0000005a0f167224 */ /* 0x000fe400078e02ff */
[----:B------:R-:W-:-:S04]  /*23c0*/  IMAD.WIDE.U32 R10, R14, R102, R10 ;  /* 0x000000660e0a7225 */ /* 0x000fc800078e000a */
[----:B------:R-:W-:Y:S01]  /*23d0*/  @!P2 IMAD R15, R24, R23, R22 ;  /* 0x00000017180fa224 */ /* 0x000fe200078e0216 */
[----:B------:R-:W-:Y:S01]  /*23e0*/  IADD3 R10, P3, P4, R20, R104, R10 ;  /* 0x00000068140a7210 */ /* 0x000fe20007c7e00a */
[----:B------:R-:W-:-:S03]  /*23f0*/  IMAD.IADD R14, R99, 0x1, R11 ;  /* 0x00000001630e7824 */ /* 0x000fc600078e020b */
[----:B------:R1:W-:Y:S01]  /*2400*/  @!P2 STG.E.U8 desc[UR38][R4.64], R15 ;  /* 0x0000000f0400a986 */ /* 0x0003e2000c101126 */
[----:B------:R-:W-:-:S13]  /*2410*/  ISETP.LT.OR P2, PT, R3, 0x2, !P1 ;  /* 0x000000020300780c */ /* 0x000fda0004f41670 */
[----:B-1----:R-:W-:Y:S05]  /*2420*/  @P2 BRA `(.L_x_38) ;  /* 0x00000000000c2947 */ /* 0x002fea0003800000 */
[----:B------:R-:W2:Y:S02]  /*2430*/  LDG.E.U8 R97, desc[UR38][R8.64+0x1] ;  /* 0x0000012608617981 */ /* 0x000ea4000c1e1100 */
[----:B--2---:R-:W-:-:S05]  /*2440*/  PRMT R15, R97, 0x8880, RZ ;  /* 0x00008880610f7816 */ /* 0x004fca00000000ff */
[----:B------:R-:W-:-:S07]  /*2450*/  IMAD R22, R15, R90, RZ ;  /* 0x0000005a0f167224 */ /* 0x000fce00078e02ff */
.L_x_38:
[----:B------:R-:W-:Y:S05]  /*2460*/  BSYNC B1 ;  /* 0x0000000000017941 */ /* 0x000fea0003800000 */
.L_x_37:
[----:B------:R-:W-:Y:S01]  /*2470*/  IADD3.X R11, R13, R105, R14, P3, P4 ;  /* 0x000000690d0b7210 */ /* 0x000fe20001fe840e */
[----:B------:R-:W-:Y:S01]  /*2480*/  @!P2 IMAD R25, R25, R23, R22 ;  /* 0x000000171919a224 */ /* 0x000fe200078e0216 */
[C---:B------:R-:W-:Y:S01]  /*2490*/  ISETP.LT.OR P3, PT, R3.reuse, 0x1, !P0 ;  /* 0x000000010300780c */ /* 0x040fe20004761670 */
[----:B------:R-:W-:Y:S01]  /*24a0*/  BSSY B1, `(.L_x_39) ;  /* 0x0000008000017945 */ /* 0x000fe20003800000 */
[C---:B------:R-:W-:Y:S02]  /*24b0*/  ISETP.LT.OR P4, PT, R3.reuse, 0x9, !P1 ;  /* 0x000000090300780c */ /* 0x040fe40004f81670 */
[----:B------:R1:W-:Y:S01]  /*24c0*/  @!P2 STG.E.U8 desc[UR38][R4.64+0x1], R25 ;  /* 0x000001190400a986 */ /* 0x0003e2000c101126 */
[----:B------:R-:W-:-:S08]  /*24d0*/  ISETP.LT.OR P2, PT, R3, 0x2, !P0 ;  /* 0x000000020300780c */ /* 0x000fd00004741670 */
[----:B------:R-:W-:Y:S05]  /*24e0*/  @P3 BRA `(.L_x_40) ;  /* 0x00000000000c3947 */ /* 0x000fea0003800000 */
[----:B------:R-:W2:Y:S02]  /*24f0*/  LDG.E.U8 R97, desc[UR38][R10.64] ;  /* 0x000000260a617981 */ /* 0x000ea4000c1e1100 */
[----:B--2---:R-:W-:-:S05]  /*2500*/  PRMT R13, R97, 0x8880, RZ ;  /* 0x00008880610d7816 */ /* 0x004fca00000000ff */
[----:B------:R-:W-:-:S07]  /*2510*/  IMAD R22, R13, R90, RZ ;  /* 0x0000005a0d167224 */ /* 0x000fce00078e02ff */
.L_x_40:
[----:B------:R-:W-:Y:S05]  /*2520*/  BSYNC B1 ;  /* 0x0000000000017941 */ /* 0x000fea0003800000 */
.L_x_39:
[----:B------:R-:W-:Y:S01]  /*2530*/  @!P3 IMAD R13, R26, R23, R22 ;  /* 0x000000171a0db224 */ /* 0x000fe200078e0216 */
[----:B------:R-:W-:Y:S04]  /*2540*/  BSSY B1, `(.L_x_41) ;  /* 0x0000006000017945 */ /* 0x000fe80003800000 */
[----:B------:R2:W-:Y:S01]  /*2550*/  @!P3 STG.E.U8 desc[UR38][R6.64], R13 ;  /* 0x0000000d0600b986 */ /* 0x0005e2000c101126 */
[----:B------:R-:W-:Y:S05]  /*2560*/  @P2 BRA `(.L_x_42) ;  /* 0x00000000000c2947 */ /* 0x000fea0003800000 */
[----:B------:R-:W2:Y:S02]  /*2570*/  LDG.E.U8 R97, desc[UR38][R10.64+0x1] ;  /* 0x000001260a617981 */ /* 0x000ea4000c1e1100 */
[----:B--2---:R-:W-:-:S05]  /*2580*/  PRMT R13, R97, 0x8880, RZ ;  /* 0x00008880610d7816 */ /* 0x004fca00000000ff */
[----:B------:R-:W-:-:S07]  /*2590*/  IMAD R22, R13, R90, RZ ;  /* 0x0000005a0d167224 */ /* 0x000fce00078e02ff */
.L_x_42:
[----:B------:R-:W-:Y:S05]  /*25a0*/  BSYNC B1 ;  /* 0x0000000000017941 */ /* 0x000fea0003800000 */
.L_x_41:
[----:B------:R-:W-:Y:S01]  /*25b0*/  @!P2 IMAD R27, R27, R23, R22 ;  /* 0x000000171b1ba224 */ /* 0x000fe200078e0216 */
[----:B------:R-:W-:Y:S04]  /*25c0*/  BSSY B1, `(.L_x_43) ;  /* 0x0000006000017945 */ /* 0x000fe80003800000 */
[----:B------:R3:W-:Y:S01]  /*25d0*/  @!P2 STG.E.U8 desc[UR38][R6.64+0x1], R27 ;  /* 0x0000011b0600a986 */ /* 0x0007e2000c101126 */
[----:B------:R-:W-:Y:S05]  /*25e0*/  @P4 BRA `(.L_x_44) ;  /* 0x00000000000c4947 */ /* 0x000fea0003800000 */
[----:B------:R-:W2:Y:S02]  /*25f0*/  LDG.E.U8 R97, desc[UR38][R8.64+0x8] ;  /* 0x0000082608617981 */ /* 0x000ea4000c1e1100 */
[----:B--2---:R-:W-:-:S05]  /*2600*/  PRMT R13, R97, 0x8880, RZ ;  /* 0x00008880610d7816 */ /* 0x004fca00000000ff */
[----:B------:R-:W-:-:S07]  /*2610*/  IMAD R22, R13, R90, RZ ;  /* 0x0000005a0d167224 */ /* 0x000fce00078e02ff */
.L_x_44:
[----:B------:R-:W-:Y:S05]  /*2620*/  BSYNC B1 ;  /* 0x0000000000017941 */ /* 0x000fea0003800000 */
.L_x_43:
[C---:B------:R-:W-:Y:S01]  /*2630*/  ISETP.LT.OR P2, PT, R3.reuse, 0xa, !P1 ;  /* 0x0000000a0300780c */ /* 0x040fe20004f41670 */
[----:B--2---:R-:W-:Y:S01]  /*2640*/  @!P4 IMAD R13, R28, R23, R22 ;  /* 0x000000171c0dc224 */ /* 0x004fe200078e0216 */
[----:B------:R-:W-:Y:S01]  /*2650*/  BSSY B1, `(.L_x_45) ;  /* 0x0000008000017945 */ /* 0x000fe20003800000 */
[----:B------:R-:W-:-:S03]  /*2660*/  ISETP.LT.OR P3, PT, R3, 0x9, !P0 ;  /* 0x000000090300780c */ /* 0x000fc60004761670 */
[----:B------:R2:W-:Y:S01]  /*2670*/  @!P4 STG.E.U8 desc[UR38][R4.64+0x8], R13 ;  /* 0x0000080d0400c986 */ /* 0x0005e2000c101126 */
[----:B------:R-:W-:-:S06]  /*2680*/  ISETP.LT.OR P4, PT, R3, 0xa, !P0 ;  /* 0x0000000a0300780c */ /* 0x000fcc0004781670 */
[----:B------:R-:W-:Y:S07]  /*2690*/  @P2 BRA `(.L_x_46) ;  /* 0x00000000000c2947 */ /* 0x000fee0003800000 */
[----:B------:R-:W2:Y:S02]  /*26a0*/  LDG.E.U8 R97, desc[UR38][R8.64+0x9] ;  /* 0x0000092608617981 */ /* 0x000ea4000c1e1100 */
[----:B--2---:R-:W-:-:S05]  /*26b0*/  PRMT R13, R97, 0x8880, RZ ;  /* 0x00008880610d7816 */ /* 0x004fca00000000ff */
[----:B------:R-:W-:-:S07]  /*26c0*/  IMAD R22, R13, R90, RZ ;  /* 0x0000005a0d167224 */ /* 0x000fce00078e02ff */
.L_x_46:
[----:B------:R-:W-:Y:S05]  /*26d0*/  BSYNC B1 ;  /* 0x0000000000017941 */ /* 0x000fea0003800000 */
.L_x_45:
[----:B------:R-:W-:Y:S01]  /*26e0*/  @!P2 IMAD R29, R29, R23, R22 ;  /* 0x000000171d1da224 */ /* 0x000fe200078e0216 */
[----:B------:R-:W-:Y:S04]  /*26f0*/  BSSY B1, `(.L_x_47) ;  /* 0x0000006000017945 */ /* 0x000fe80003800000 */
[----:B------:R4:W-:Y:S01]  /*2700*/  @!P2 STG.E.U8 desc[UR38][R4.64+0x9], R29 ;  /* 0x0000091d0400a986 */ /* 0x0009e2000c101126 */
[----:B------:R-:W-:Y:S05]  /*2710*/  @P3 BRA `(.L_x_48) ;  /* 0x00000000000c3947 */ /* 0x000fea0003800000 */
[----:B------:R-:W2:Y:S02]  /*2720*/  LDG.E.U8 R97, desc[UR38][R10.64+0x8] ;  /* 0x000008260a617981 */ /* 0x000ea4000c1e1100 */
[----:B--2---:R-:W-:-:S05]  /*2730*/  PRMT R13, R97, 0x8880, RZ ;  /* 0x00008880610d7816 */ /* 0x004fca00000000ff */
[----:B------:R-:W-:-:S07]  /*2740*/  IMAD R22, R13, R90, RZ ;  /* 0x0000005a0d167224 */ /* 0x000fce00078e02ff */
.L_x_48:
[----:B------:R-:W-:Y:S05]  /*2750*/  BSYNC B1 ;  /* 0x0000000000017941 */ /* 0x000fea0003800000 */
.L_x_47:
[----:B--2---:R-:W-:Y:S01]  /*2760*/  @!P3 IMAD R13, R30, R23, R22 ;  /* 0x000000171e0db224 */ /* 0x004fe200078e0216 */
[----:B------:R-:W-:Y:S04]  /*2770*/  BSSY B1, `(.L_x_49) ;  /* 0x0000006000017945 */ /* 0x000fe80003800000 */
[----:B------:R2:W-:Y:S01]  /*2780*/  @!P3 STG.E.U8 desc[UR38][R6.64+0x8], R13 ;  /* 0x0000080d0600b986 */ /* 0x0005e2000c101126 */
[----:B------:R-:W-:Y:S05]  /*2790*/  @P4 BRA `(.L_x_50) ;  /* 0x00000000000c4947 */ /* 0x000fea0003800000 */
[----:B------:R-:W2:Y:S02]  /*27a0*/  LDG.E.U8 R97, desc[UR38][R10.64+0x9] ;  /* 0x000009260a617981 */ /* 0x000ea4000c1e1100 */
[----:B--2---:R-:W-:-:S05]  /*27b0*/  PRMT R13, R97, 0x8880, RZ ;  /* 0x00008880610d7816 */ /* 0x004fca00000000ff */
[----:B------:R-:W-:-:S07]  /*27c0*/  IMAD R22, R13, R90, RZ ;  /* 0x0000005a0d167224 */ /* 0x000fce00078e02ff */
.L_x_50:
[----:B------:R-:W-:Y:S05]  /*27d0*/  BSYNC B1 ;  /* 0x0000000000017941 */ /* 0x000fea0003800000 */
.L_x_49:
[----:B------:R-:W-:Y:S01]  /*27e0*/  ISETP.LT.OR P2, PT, R3, 0x11, !P1 ;  /* 0x000000110300780c */ /* 0x000fe20004f41670 */
[----:B------:R-:W-:Y:S01]  /*27f0*/  @!P4 IMAD R31, R31, R23, R22 ;  /* 0x000000171f1fc224 */ /* 0x000fe200078e0216 */
        /* <DEDUP_REMOVED lines=8> */
.L_x_52:
[----:B------:R-:W-:Y:S05]  /*2880*/  BSYNC B1 ;  /* 0x0000000000017941 */ /* 0x000fea0003800000 */
.L_x_51:
[----:B--2---:R-:W-:Y:S01]  /*2890*/  @!P2 IMAD R13, R32, R23, R22 ;  /* 0x00000017200da224 */ /* 0x004fe200078e0216 */
[----:B------:R-:W-:Y:S04]  /*28a0*/  BSSY B1, `(.L_x_53) ;  /* 0x0000006000017945 */ /* 0x000fe80003800000 */
[----:B------:R2:W-:Y:S01]  /*28b0*/  @!P2 STG.E.U8 desc[UR38][R4.64+0x10], R13 ;  /* 0x0000100d0400a986 */ /* 0x0005e2000c101126 */
[----:B------:R-:W-:Y:S05]  /*28c0*/  @P3 BRA `(.L_x_54) ;  /* 0x00000000000c3947 */ /* 0x000fea0003800000 */
[----:B------:R-:W2:Y:S02]  /*28d0*/  LDG.E.U8 R97, desc[UR38][R8.64+0x11] ;  /* 0x0000112608617981 */ /* 0x000ea4000c1e1100 */
[----:B--2---:R-:W-:-:S05]  /*28e0*/  PRMT R13, R97, 0x8880, RZ ;  /* 0x00008880610d7816 */ /* 0x004fca00000000ff */
[----:B------:R-:W-:-:S07]  /*28f0*/  IMAD R22, R13, R90, RZ ;  /* 0x0000005a0d167224 */ /* 0x000fce00078e02ff */
.L_x_54:
[----:B------:R-:W-:Y:S05]  /*2900*/  BSYNC B1 ;  /* 0x0000000000017941 */ /* 0x000fea0003800000 */
.L_x_53:
[----:B------:R-:W-:Y:S01]  /*2910*/  @!P3 IMAD R33, R33, R23, R22 ;  /* 0x000000172121b224 */ /* 0x000fe200078e0216 */
[----:B------:R-:W-:Y:S04]  /*2920*/  BSSY B1, `(.L_x_55) ;  /* 0x0000006000017945 */ /* 0x000fe80003800000 */
[----:B------:R0:W-:Y:S01]  /*2930*/  @!P3 STG.E.U8 desc[UR38][R4.64+0x11], R33 ;  /* 0x000011210400b986 */ /* 0x0001e2000c101126 */
[----:B------:R-:W-:Y:S05]  /*2940*/  @P4 BRA `(.L_x_56) ;  /* 0x00000000000c4947 */ /* 0x000fea0003800000 */
[----:B------:R-:W2:Y:S02]  /*2950*/  LDG.E.U8 R97, desc[UR38][R10.64+0x10] ;  /* 0x000010260a617981 */ /* 0x000ea4000c1e1100 */
[----:B--2---:R-:W-:-:S05]  /*2960*/  PRMT R13, R97, 0x8880, RZ ;  /* 0x00008880610d7816 */ /* 0x004fca00000000ff */
[----:B------:R-:W-:-:S07]  /*2970*/  IMAD R22, R13, R90, RZ ;  /* 0x0000005a0d167224 */ /* 0x000fce00078e02ff */
.L_x_56:
[----:B------:R-:W-:Y:S05]  /*2980*/  BSYNC B1 ;  /* 0x0000000000017941 */ /* 0x000fea0003800000 */
.L_x_55:
        /* <DEDUP_REMOVED lines=10> */
.L_x_58:
[----:B------:R-:W-:Y:S05]  /*2a30*/  BSYNC B1 ;  /* 0x0000000000017941 */ /* 0x000fea0003800000 */
.L_x_57:
[----:B------:R-:W-:Y:S01]  /*2a40*/  @!P2 IMAD R35, R35, R23, R22 ;  /* 0x000000172323a224 */ /* 0x000fe200078e0216 */
[----:B------:R-:W-:Y:S04]  /*2a50*/  BSSY B1, `(.L_x_59) ;  /* 0x0000006000017945 */ /* 0x000fe80003800000 */
[----:B------:R0:W-:Y:S01]  /*2a60*/  @!P2 STG.E.U8 desc[UR38][R6.64+0x11], R35 ;  /* 0x000011230600a986 */ /* 0x0001e2000c101126 */
[----:B------:R-:W-:Y:S05]  /*2a70*/  @P3 BRA `(.L_x_60) ;  /* 0x00000000000c3947 */ /* 0x000fea0003800000 */
[----:B------:R-:W2:Y:S02]  /*2a80*/  LDG.E.U8 R97, desc[UR38][R8.64+0x18] ;  /* 0x0000182608617981 */ /* 0x000ea4000c1e1100 */
[----:B--2---:R-:W-:-:S05]  /*2a90*/  PRMT R13, R97, 0x8880, RZ ;  /* 0x00008880610d7816 */ /* 0x004fca00000000ff */
[----:B------:R-:W-:-:S07]  /*2aa0*/  IMAD R22, R13, R90, RZ ;  /* 0x0000005a0d167224 */ /* 0x000fce00078e02ff */
.L_x_60:
[----:B------:R-:W-:Y:S05]  /*2ab0*/  BSYNC B1 ;  /* 0x0000000000017941 */ /* 0x000fea0003800000 */
.L_x_59:
[----:B--2---:R-:W-:Y:S01]  /*2ac0*/  @!P3 IMAD R13, R36, R23, R22 ;  /* 0x00000017240db224 */ /* 0x004fe200078e0216 */
[----:B------:R-:W-:Y:S04]  /*2ad0*/  BSSY B1, `(.L_x_61) ;  /* 0x0000006000017945 */ /* 0x000fe80003800000 */
[----:B------:R2:W-:Y:S01]  /*2ae0*/  @!P3 STG.E.U8 desc[UR38][R4.64+0x18], R13 ;  /* 0x0000180d0400b986 */ /* 0x0005e2000c101126 */
[----:B------:R-:W-:Y:S05]  /*2af0*/  @P4 BRA `(.L_x_62) ;  /* 0x00000000000c4947 */ /* 0x000fea0003800000 */
[----:B------:R-:W2:Y:S02]  /*2b00*/  LDG.E.U8 R97, desc[UR38][R8.64+0x19] ;  /* 0x0000192608617981 */ /* 0x000ea4000c1e1100 */
[----:B--2---:R-:W-:-:S05]  /*2b10*/  PRMT R13, R97, 0x8880, RZ ;  /* 0x00008880610d7816 */ /* 0x004fca00000000ff */
[----:B------:R-:W-:-:S07]  /*2b20*/  IMAD R22, R13, R90, RZ ;  /* 0x0000005a0d167224 */ /* 0x000fce00078e02ff */
.L_x_62:
[----:B------:R-:W-:Y:S05]  /*2b30*/  BSYNC B1 ;  /* 0x0000000000017941 */ /* 0x000fea0003800000 */
.L_x_61:
        /* <DEDUP_REMOVED lines=10> */
.L_x_64:
[----:B------:R-:W-:Y:S05]  /*2be0*/  BSYNC B1 ;  /* 0x0000000000017941 */ /* 0x000fea0003800000 */
.L_x_63:
[----:B--2---:R-:W-:Y:S01]  /*2bf0*/  @!P2 IMAD R13, R38, R23, R22 ;  /* 0x00000017260da224 */ /* 0x004fe200078e0216 */
[----:B------:R-:W-:Y:S04]  /*2c00*/  BSSY B1, `(.L_x_65) ;  /* 0x0000006000017945 */ /* 0x000fe80003800000 */
[----:B------:R2:W-:Y:S01]  /*2c10*/  @!P2 STG.E.U8 desc[UR38][R6.64+0x18], R13 ;  /* 0x0000180d0600a986 */ /* 0x0005e2000c101126 */
[----:B------:R-:W-:Y:S05]  /*2c20*/  @P3 BRA `(.L_x_66) ;  /* 0x00000000000c3947 */ /* 0x000fea0003800000 */
[----:B------:R-:W2:Y:S02]  /*2c30*/  LDG.E.U8 R97, desc[UR38][R10.64+0x19] ;  /* 0x000019260a617981 */ /* 0x000ea4000c1e1100 */
[----:B--2---:R-:W-:-:S05]  /*2c40*/  PRMT R13, R97, 0x8880, RZ ;  /* 0x00008880610d7816 */ /* 0x004fca00000000ff */
[----:B------:R-:W-:-:S07]  /*2c50*/  IMAD R22, R13, R90, RZ ;  /* 0x0000005a0d167224 */ /* 0x000fce00078e02ff */
.L_x_66:
[----:B------:R-:W-:Y:S05]  /*2c60*/  BSYNC B1 ;  /* 0x0000000000017941 */ /* 0x000fea0003800000 */
.L_x_65:
[----:B------:R-:W-:Y:S01]  /*2c70*/  @!P3 IMAD R39, R39, R23, R22 ;  /* 0x000000172727b224 */ /* 0x000fe200078e0216 */
[----:B------:R-:W-:Y:S04]  /*2c80*/  BSSY B1, `(.L_x_67) ;  /* 0x0000006000017945 */ /* 0x000fe80003800000 */
[----:B------:R0:W-:Y:S01]  /*2c90*/  @!P3 STG.E.U8 desc[UR38][R6.64+0x19], R39 ;  /* 0x000019270600b986 */ /* 0x0001e2000c101126 */
[----:B------:R-:W-:Y:S05]  /*2ca0*/  @P4 BRA `(.L_x_68) ;  /* 0x00000000000c4947 */ /* 0x000fea0003800000 */
[----:B------:R-:W2:Y:S02]  /*2cb0*/  LDG.E.U8 R97, desc[UR38][R8.64+0x20] ;  /* 0x0000202608617981 */ /* 0x000ea4000c1e1100 */
[----:B--2---:R-:W-:-:S05]  /*2cc0*/  PRMT R13, R97, 0x8880, RZ ;  /* 0x00008880610d7816 */ /* 0x004fca00000000ff */
[----:B------:R-:W-:-:S07]  /*2cd0*/  IMAD R22, R13, R90, RZ ;  /* 0x0000005a0d167224 */ /* 0x000fce00078e02ff */
.L_x_68:
[----:B------:R-:W-:Y:S05]  /*2ce0*/  BSYNC B1 ;  /* 0x0000000000017941 */ /* 0x000fea0003800000 */
.L_x_67:
        /* <DEDUP_REMOVED lines=10> */
.L_x_70:
[----:B------:R-:W-:Y:S05]  /*2d90*/  BSYNC B1 ;  /* 0x0000000000017941 */ /* 0x000fea0003800000 */
.L_x_69:
[----:B------:R-:W-:Y:S01]  /*2da0*/  @!P2 IMAD R41, R41, R23, R22 ;  /* 0x000000172929a224 */ /* 0x000fe200078e0216 */
[----:B------:R-:W-:Y:S04]  /*2db0*/  BSSY B1, `(.L_x_71) ;  /* 0x0000006000017945 */ /* 0x000fe80003800000 */
[----:B------:R0:W-:Y:S01]  /*2dc0*/  @!P2 STG.E.U8 desc[UR38][R4.64+0x21], R41 ;  /* 0x000021290400a986 */ /* 0x0001e2000c101126 */
[----:B------:R-:W-:Y:S05]  /*2dd0*/  @P3 BRA `(.L_x_72) ;  /* 0x00000000000c3947 */ /* 0x000fea0003800000 */
[----:B------:R-:W2:Y:S02]  /*2de0*/  LDG.E.U8 R97, desc[UR38][R10.64+0x20] ;  /* 0x000020260a617981 */ /* 0x000ea4000c1e1100 */
[----:B--2---:R-:W-:-:S05]  /*2df0*/  PRMT R13, R97, 0x8880, RZ ;  /* 0x00008880610d7816 */ /* 0x004fca00000000ff */
[----:B------:R-:W-:-:S07]  /*2e00*/  IMAD R22, R13, R90, RZ ;  /* 0x0000005a0d167224 */ /* 0x000fce00078e02ff */
.L_x_72:
[----:B------:R-:W-:Y:S05]  /*2e10*/  BSYNC B1 ;  /* 0x0000000000017941 */ /* 0x000fea0003800000 */
.L_x_71:
[----:B--2---:R-:W-:Y:S01]  /*2e20*/  @!P3 IMAD R13, R42, R23, R22 ;  /* 0x000000172a0db224 */ /* 0x004fe200078e0216 */
[----:B------:R-:W-:Y:S04]  /*2e30*/  BSSY B1, `(.L_x_73) ;  /* 0x0000006000017945 */ /* 0x000fe80003800000 */
[----:B------:R2:W-:Y:S01]  /*2e40*/  @!P3 STG.E.U8 desc[UR38][R6.64+0x20], R13 ;  /* 0x0000200d0600b986 */ /* 0x0005e2000c101126 */
[----:B------:R-:W-:Y:S05]  /*2e50*/  @P4 BRA `(.L_x_74) ;  /* 0x00000000000c4947 */ /* 0x000fea0003800000 */
[----:B------:R-:W2:Y:S02]  /*2e60*/  LDG.E.U8 R97, desc[UR38][R10.64+0x21] ;  /* 0x000021260a617981 */ /* 0x000ea4000c1e1100 */
[----:B--2---:R-:W-:-:S05]  /*2e70*/  PRMT R13, R97, 0x8880, RZ ;  /* 0x00008880610d7816 */ /* 0x004fca00000000ff */
[----:B------:R-:W-:-:S07]  /*2e80*/  IMAD R22, R13, R90, RZ ;  /* 0x0000005a0d167224 */ /* 0x000fce00078e02ff */
.L_x_74:
[----:B------:R-:W-:Y:S05]  /*2e90*/  BSYNC B1 ;  /* 0x0000000000017941 */ /* 0x000fea0003800000 */
.L_x_73:
        /* <DEDUP_REMOVED lines=10> */
.L_x_76:
[----:B------:R-:W-:Y:S05]  /*2f40*/  BSYNC B1 ;  /* 0x0000000000017941 */ /* 0x000fea0003800000 */
.L_x_75:
[----:B--2---:R-:W-:Y:S01]  /*2f50*/  @!P2 IMAD R13, R44, R23, R22 ;  /* 0x000000172c0da224 */ /* 0x004fe200078e0216 */
[----:B------:R-:W-:Y:S04]  /*2f60*/  BSSY B1, `(.L_x_77) ;  /* 0x0000006000017945 */ /* 0x000fe80003800000 */
[----:B------:R2:W-:Y:S01]  /*2f70*/  @!P2 STG.E.U8 desc[UR38][R4.64+0x28], R13 ;  /* 0x0000280d0400a986 */ /* 0x0005e2000c101126 */
[----:B------:R-:W-:Y:S05]  /*2f80*/  @P3 BRA `(.L_x_78) ;  /* 0x00000000000c3947 */ /* 0x000fea0003800000 */
[----:B------:R-:W2:Y:S02]  /*2f90*/  LDG.E.U8 R97, desc[UR38][R8.64+0x29] ;  /* 0x0000292608617981 */ /* 0x000ea4000c1e1100 */
[----:B--2---:R-:W-:-:S05]  /*2fa0*/  PRMT R13, R97, 0x8880, RZ ;  /* 0x00008880610d7816 */ /* 0x004fca00000000ff */
[----:B------:R-:W-:-:S07]  /*2fb0*/  IMAD R22, R13, R90, RZ ;  /* 0x0000005a0d167224 */ /* 0x000fce00078e02ff */
.L_x_78:
[----:B------:R-:W-:Y:S05]  /*2fc0*/  BSYNC B1 ;  /* 0x0000000000017941 */ /* 0x000fea0003800000 */
.L_x_77:
[----:B------:R-:W-:Y:S01]  /*2fd0*/  @!P3 IMAD R45, R45, R23, R22 ;  /* 0x000000172d2db224 */ /* 0x000fe200078e0216 */
[----:B------:R-:W-:Y:S04]  /*2fe0*/  BSSY B1, `(.L_x_79) ;  /* 0x0000006000017945 */ /* 0x000fe80003800000 */
[----:B------:R0:W-:Y:S01]  /*2ff0*/  @!P3 STG.E.U8 desc[UR38][R4.64+0x29], R45 ;  /* 0x0000292d0400b986 */ /* 0x0001e2000c101126 */
[----:B------:R-:W-:Y:S05]  /*3000*/  @P4 BRA `(.L_x_80) ;  /* 0x00000000000c4947 */ /* 0x000fea0003800000 */
[----:B------:R-:W2:Y:S02]  /*3010*/  LDG.E.U8 R97, desc[UR38][R10.64+0x28] ;  /* 0x000028260a617981 */ /* 0x000ea4000c1e1100 */
[----:B--2---:R-:W-:-:S05]  /*3020*/  PRMT R13, R97, 0x8880, RZ ;  /* 0x00008880610d7816 */ /* 0x004fca00000000ff */
[----:B------:R-:W-:-:S07]  /*3030*/  IMAD R22, R13, R90, RZ ;  /* 0x0000005a0d167224 */ /* 0x000fce00078e02ff */
.L_x_80:
[----:B------:R-:W-:Y:S05]  /*3040*/  BSYNC B1 ;  /* 0x0000000000017941 */ /* 0x000fea0003800000 */
.L_x_79:
        /* <DEDUP_REMOVED lines=10> */
.L_x_82:
[----:B------:R-:W-:Y:S05]  /*30f0*/  BSYNC B1 ;  /* 0x0000000000017941 */ /* 0x000fea0003800000 */
.L_x_81:
[----:B------:R-:W-:Y:S01]  /*3100*/  @!P2 IMAD R47, R47, R23, R22 ;  /* 0x000000172f2fa224 */ /* 0x000fe200078e0216 */
[----:B------:R-:W-:Y:S04]  /*3110*/  BSSY B1, `(.L_x_83) ;  /* 0x0000006000017945 */ /* 0x000fe80003800000 */
[----:B------:R0:W-:Y:S01]  /*3120*/  @!P2 STG.E.U8 desc[UR38][R6.64+0x29], R47 ;  /* 0x0000292f0600a986 */ /* 0x0001e2000c101126 */
[----:B------:R-:W-:Y:S05]  /*3130*/  @P3 BRA `(.L_x_84) ;  /* 0x00000000000c3947 */ /* 0x000fea0003800000 */
[----:B------:R-:W2:Y:S02]  /*3140*/  LDG.E.U8 R97, desc[UR38][R8.64+0x30] ;  /* 0x0000302608617981 */ /* 0x000ea4000c1e1100 */
[----:B--2---:R-:W-:-:S05]  /*3150*/  PRMT R13, R97, 0x8880, RZ ;  /* 0x00008880610d7816 */ /* 0x004fca00000000ff */
[----:B------:R-:W-:-:S07]  /*3160*/  IMAD R22, R13, R90, RZ ;  /* 0x0000005a0d167224 */ /* 0x000fce00078e02ff */
.L_x_84:
[----:B------:R-:W-:Y:S05]  /*3170*/  BSYNC B1 ;  /* 0x0000000000017941 */ /* 0x000fea0003800000 */
.L_x_83:
[----:B--2---:R-:W-:Y:S01]  /*3180*/  @!P3 IMAD R13, R48, R23, R22 ;  /* 0x00000017300db224 */ /* 0x004fe200078e0216 */
[----:B------:R-:W-:Y:S04]  /*3190*/  BSSY B1, `(.L_x_85) ;  /* 0x0000006000017945 */ /* 0x000fe80003800000 */
[----:B------:R2:W-:Y:S01]  /*31a0*/  @!P3 STG.E.U8 desc[UR38][R4.64+0x30], R13 ;  /* 0x0000300d0400b986 */ /* 0x0005e2000c101126 */
[----:B------:R-:W-:Y:S05]  /*31b0*/  @P4 BRA `(.L_x_86) ;  /* 0x00000000000c4947 */ /* 0x000fea0003800000 */
[----:B------:R-:W2:Y:S02]  /*31c0*/  LDG.E.U8 R97, desc[UR38][R8.64+0x31] ;  /* 0x0000312608617981 */ /* 0x000ea4000c1e1100 */
[----:B--2---:R-:W-:-:S05]  /*31d0*/  PRMT R13, R97, 0x8880, RZ ;  /* 0x00008880610d7816 */ /* 0x004fca00000000ff */
[----:B------:R-:W-:-:S07]  /*31e0*/  IMAD R22, R13, R90, RZ ;  /* 0x0000005a0d167224 */ /* 0x000fce00078e02ff */
.L_x_86:
[----:B------:R-:W-:Y:S05]  /*31f0*/  BSYNC B1 ;  /* 0x0000000000017941 */ /* 0x000fea0003800000 */
.L_x_85:
        /* <DEDUP_REMOVED lines=10> */
.L_x_88:
[----:B------:R-:W-:Y:S05]  /*32a0*/  BSYNC B1 ;  /* 0x0000000000017941 */ /* 0x000fea0003800000 */
.L_x_87:
[----:B--2---:R-:W-:Y:S01]  /*32b0*/  @!P2 IMAD R13, R50, R23, R22 ;  /* 0x00000017320da224 */ /* 0x004fe200078e0216 */
[----:B------:R-:W-:Y:S04]  /*32c0*/  BSSY B1, `(.L_x_89) ;  /* 0x0000006000017945 */ /* 0x000fe80003800000 */
[----:B------:R2:W-:Y:S01]  /*32d0*/  @!P2 STG.E.U8 desc[UR38][R6.64+0x30], R13 ;  /* 0x0000300d0600a986 */ /* 0x0005e2000c101126 */
[----:B------:R-:W-:Y:S05]  /*32e0*/  @P3 BRA `(.L_x_90) ;  /* 0x00000000000c3947 */ /* 0x000fea0003800000 */
[----:B------:R-:W2:Y:S02]  /*32f0*/  LDG.E.U8 R97, desc[UR38][R10.64+0x31] ;  /* 0x000031260a617981 */ /* 0x000ea4000c1e1100 */
[----:B--2---:R-:W-:-:S05]  /*3300*/  PRMT R13, R97, 0x8880, RZ ;  /* 0x00008880610d7816 */ /* 0x004fca00000000ff */
[----:B------:R-:W-:-:S07]  /*3310*/  IMAD R22, R13, R90, RZ ;  /* 0x0000005a0d167224 */ /* 0x000fce00078e02ff */
.L_x_90:
[----:B------:R-:W-:Y:S05]  /*3320*/  BSYNC B1 ;  /* 0x0000000000017941 */ /* 0x000fea0003800000 */
.L_x_89:
[----:B------:R-:W-:Y:S01]  /*3330*/  @!P3 IMAD R51, R51, R23, R22 ;  /* 0x000000173333b224 */ /* 0x000fe200078e0216 */
[----:B------:R-:W-:Y:S04]  /*3340*/  BSSY B1, `(.L_x_91) ;  /* 0x0000006000017945 */ /* 0x000fe80003800000 */
[----:B------:R0:W-:Y:S01]  /*3350*/  @!P3 STG.E.U8 desc[UR38][R6.64+0x31], R51 ;  /* 0x000031330600b986 */ /* 0x0001e2000c101126 */
[----:B------:R-:W-:Y:S05]  /*3360*/  @P4 BRA `(.L_x_92) ;  /* 0x00000000000c4947 */ /* 0x000fea0003800000 */
[----:B------:R-:W2:Y:S02]  /*3370*/  LDG.E.U8 R97, desc[UR38][R8.64+0x38] ;  /* 0x0000382608617981 */ /* 0x000ea4000c1e1100 */
[----:B--2---:R-:W-:-:S05]  /*3380*/  PRMT R13, R97, 0x8880, RZ ;  /* 0x00008880610d7816 */ /* 0x004fca00000000ff */
[----:B------:R-:W-:-:S07]  /*3390*/  IMAD R22, R13, R90, RZ ;  /* 0x0000005a0d167224 */ /* 0x000fce00078e02ff */
.L_x_92:
[----:B------:R-:W-:Y:S05]  /*33a0*/  BSYNC B1 ;  /* 0x0000000000017941 */ /* 0x000fea0003800000 */
.L_x_91:
        /* <DEDUP_REMOVED lines=10> */
.L_x_94:
[----:B------:R-:W-:Y:S05]  /*3450*/  BSYNC B1 ;  /* 0x0000000000017941 */ /* 0x000fea0003800000 */
.L_x_93:
[----:B------:R-:W-:Y:S01]  /*3460*/  @!P2 IMAD R53, R53, R23, R22 ;  /* 0x000000173535a224 */ /* 0x000fe200078e0216 */
[----:B------:R-:W-:Y:S04]  /*3470*/  BSSY B1, `(.L_x_95) ;  /* 0x0000006000017945 */ /* 0x000fe80003800000 */
[----:B------:R0:W-:Y:S01]  /*3480*/  @!P2 STG.E.U8 desc[UR38][R4.64+0x39], R53 ;  /* 0x000039350400a986 */ /* 0x0001e2000c101126 */
[----:B------:R-:W-:Y:S05]  /*3490*/  @P3 BRA `(.L_x_96) ;  /* 0x00000000000c3947 */ /* 0x000fea0003800000 */
[----:B------:R-:W2:Y:S02]  /*34a0*/  LDG.E.U8 R97, desc[UR38][R10.64+0x38] ;  /* 0x000038260a617981 */ /* 0x000ea4000c1e1100 */
[----:B--2---:R-:W-:-:S05]  /*34b0*/  PRMT R13, R97, 0x8880, RZ ;  /* 0x00008880610d7816 */ /* 0x004fca00000000ff */
[----:B------:R-:W-:-:S07]  /*34c0*/  IMAD R22, R13, R90, RZ ;  /* 0x0000005a0d167224 */ /* 0x000fce00078e02ff */
.L_x_96:
[----:B------:R-:W-:Y:S05]  /*34d0*/  BSYNC B1 ;  /* 0x0000000000017941 */ /* 0x000fea0003800000 */
.L_x_95:
[----:B--2---:R-:W-:Y:S01]  /*34e0*/  @!P3 IMAD R13, R54, R23, R22 ;  /* 0x00000017360db224 */ /* 0x004fe200078e0216 */
[----:B------:R-:W-:Y:S04]  /*34f0*/  BSSY B1, `(.L_x_97) ;  /* 0x0000006000017945 */ /* 0x000fe80003800000 */
[----:B------:R2:W-:Y:S01]  /*3500*/  @!P3 STG.E.U8 desc[UR38][R6.64+0x38], R13 ;  /* 0x0000380d0600b986 */ /* 0x0005e2000c101126 */
[----:B------:R-:W-:Y:S05]  /*3510*/  @P4 BRA `(.L_x_98) ;  /* 0x00000000000c4947 */ /* 0x000fea0003800000 */
[----:B------:R-:W2:Y:S02]  /*3520*/  LDG.E.U8 R97, desc[UR38][R10.64+0x39] ;  /* 0x000039260a617981 */ /* 0x000ea4000c1e1100 */
[----:B--2---:R-:W-:-:S05]  /*3530*/  PRMT R13, R97, 0x8880, RZ ;  /* 0x00008880610d7816 */ /* 0x004fca00000000ff */
[----:B------:R-:W-:-:S07]  /*3540*/  IMAD R22, R13, R90, RZ ;  /* 0x0000005a0d167224 */ /* 0x000fce00078e02ff */
.L_x_98:
[----:B------:R-:W-:Y:S05]  /*3550*/  BSYNC B1 ;  /* 0x0000000000017941 */ /* 0x000fea0003800000 */
.L_x_97:
        /* <DEDUP_REMOVED lines=10> */
.L_x_100:
[----:B------:R-:W-:Y:S05]  /*3600*/  BSYNC B1 ;  /* 0x0000000000017941 */ /* 0x000fea0003800000 */
.L_x_99:
[----:B--2---:R-:W-:Y:S01]  /*3610*/  @!P2 IMAD R13, R56, R23, R22 ;  /* 0x00000017380da224 */ /* 0x004fe200078e0216 */
[----:B------:R-:W-:Y:S04]  /*3620*/  BSSY B1, `(.L_x_101) ;  /* 0x0000006000017945 */ /* 0x000fe80003800000 */
[----:B------:R2:W-:Y:S01]  /*3630*/  @!P2 STG.E.U8 desc[UR38][R4.64+0x40], R13 ;  /* 0x0000400d0400a986 */ /* 0x0005e2000c101126 */
[----:B------:R-:W-:Y:S05]  /*3640*/  @P3 BRA `(.L_x_102) ;  /* 0x00000000000c3947 */ /* 0x000fea0003800000 */
[----:B------:R-:W2:Y:S02]  /*3650*/  LDG.E.U8 R97, desc[UR38][R8.64+0x41] ;  /* 0x0000412608617981 */ /* 0x000ea4000c1e1100 */
[----:B--2---:R-:W-:-:S05]  /*3660*/  PRMT R13, R97, 0x8880, RZ ;  /* 0x00008880610d7816 */ /* 0x004fca00000000ff */
[----:B------:R-:W-:-:S07]  /*3670*/  IMAD R22, R13, R90, RZ ;  /* 0x0000005a0d167224 */ /* 0x000fce00078e02ff */
.L_x_102:
[----:B------:R-:W-:Y:S05]  /*3680*/  BSYNC B1 ;  /* 0x0000000000017941 */ /* 0x000fea0003800000 */
.L_x_101:
[----:B------:R-:W-:Y:S01]  /*3690*/  @!P3 IMAD R57, R57, R23, R22 ;  /* 0x000000173939b224 */ /* 0x000fe200078e0216 */
[----:B------:R-:W-:Y:S04]  /*36a0*/  BSSY B1, `(.L_x_103) ;  /* 0x0000006000017945 */ /* 0x000fe80003800000 */
[----:B------:R0:W-:Y:S01]  /*36b0*/  @!P3 STG.E.U8 desc[UR38][R4.64+0x41], R57 ;  /* 0x000041390400b986 */ /* 0x0001e2000c101126 */
[----:B------:R-:W-:Y:S05]  /*36c0*/  @P4 BRA `(.L_x_104) ;  /* 0x00000000000c4947 */ /* 0x000fea0003800000 */
[----:B------:R-:W2:Y:S02]  /*36d0*/  LDG.E.U8 R97, desc[UR38][R10.64+0x40] ;  /* 0x000040260a617981 */ /* 0x000ea4000c1e1100 */
[----:B--2---:R-:W-:-:S05]  /*36e0*/  PRMT R13, R97, 0x8880, RZ ;  /* 0x00008880610d7816 */ /* 0x004fca00000000ff */
[----:B------:R-:W-:-:S07]  /*36f0*/  IMAD R22, R13, R90, RZ ;  /* 0x0000005a0d167224 */ /* 0x000fce00078e02ff */
.L_x_104:
[----:B------:R-:W-:Y:S05]  /*3700*/  BSYNC B1 ;  /* 0x0000000000017941 */ /* 0x000fea0003800000 */
.L_x_103:
        /* <DEDUP_REMOVED lines=10> */
.L_x_106:
[----:B------:R-:W-:Y:S05]  /*37b0*/  BSYNC B1 ;  /* 0x0000000000017941 */ /* 0x000fea0003800000 */
.L_x_105:
[----:B------:R-:W-:Y:S01]  /*37c0*/  @!P2 IMAD R59, R59, R23, R22 ;  /* 0x000000173b3ba224 */ /* 0x000fe200078e0216 */
[----:B------:R-:W-:Y:S04]  /*37d0*/  BSSY B1, `(.L_x_107) ;  /* 0x0000006000017945 */ /* 0x000fe80003800000 */
[----:B------:R0:W-:Y:S01]  /*37e0*/  @!P2 STG.E.U8 desc[UR38][R6.64+0x41], R59 ;  /* 0x0000413b0600a986 */ /* 0x0001e2000c101126 */
[----:B------:R-:W-:Y:S05]  /*37f0*/  @P3 BRA `(.L_x_108) ;  /* 0x00000000000c3947 */ /* 0x000fea0003800000 */
[----:B------:R-:W2:Y:S02]  /*3800*/  LDG.E.U8 R97, desc[UR38][R8.64+0x48] ;  /* 0x0000482608617981 */ /* 0x000ea4000c1e1100 */
[----:B--2---:R-:W-:-:S05]  /*3810*/  PRMT R13, R97, 0x8880, RZ ;  /* 0x00008880610d7816 */ /* 0x004fca00000000ff */
[----:B------:R-:W-:-:S07]  /*3820*/  IMAD R22, R13, R90, RZ ;  /* 0x0000005a0d167224 */ /* 0x000fce00078e02ff */
.L_x_108:
[----:B------:R-:W-:Y:S05]  /*3830*/  BSYNC B1 ;  /* 0x0000000000017941 */ /* 0x000fea0003800000 */
.L_x_107:
[----:B--2---:R-:W-:Y:S01]  /*3840*/  @!P3 IMAD R13, R60, R23, R22 ;  /* 0x000000173c0db224 */ /* 0x004fe200078e0216 */
[----:B------:R-:W-:Y:S04]  /*3850*/  BSSY B1, `(.L_x_109) ;  /* 0x0000006000017945 */ /* 0x000fe80003800000 */
[----:B------:R2:W-:Y:S01]  /*3860*/  @!P3 STG.E.U8 desc[UR38][R4.64+0x48], R13 ;  /* 0x0000480d0400b986 */ /* 0x0005e2000c101126 */
[----:B------:R-:W-:Y:S05]  /*3870*/  @P4 BRA `(.L_x_110) ;  /* 0x00000000000c4947 */ /* 0x000fea0003800000 */
[----:B------:R-:W2:Y:S02]  /*3880*/  LDG.E.U8 R97, desc[UR38][R8.64+0x49] ;  /* 0x0000492608617981 */ /* 0x000ea4000c1e1100 */
[----:B--2---:R-:W-:-:S05]  /*3890*/  PRMT R13, R97, 0x8880, RZ ;  /* 0x00008880610d7816 */ /* 0x004fca00000000ff */
[----:B------:R-:W-:-:S07]  /*38a0*/  IMAD R22, R13, R90, RZ ;  /* 0x0000005a0d167224 */ /* 0x000fce00078e02ff */
.L_x_110:
[----:B------:R-:W-:Y:S05]  /*38b0*/  BSYNC B1 ;  /* 0x0000000000017941 */ /* 0x000fea0003800000 */
.L_x_109:
        /* <DEDUP_REMOVED lines=10> */
.L_x_112:
[----:B------:R-:W-:Y:S05]  /*3960*/  BSYNC B1 ;  /* 0x0000000000017941 */ /* 0x000fea0003800000 */
.L_x_111:
[----:B--2---:R-:W-:Y:S01]  /*3970*/  @!P2 IMAD R13, R62, R23, R22 ;  /* 0x000000173e0da224 */ /* 0x004fe200078e0216 */
[----:B------:R-:W-:Y:S04]  /*3980*/  BSSY B1, `(.L_x_113) ;  /* 0x0000006000017945 */ /* 0x000fe80003800000 */
[----:B------:R2:W-:Y:S01]  /*3990*/  @!P2 STG.E.U8 desc[UR38][R6.64+0x48], R13 ;  /* 0x0000480d0600a986 */ /* 0x0005e2000c101126 */
[----:B------:R-:W-:Y:S05]  /*39a0*/  @P3 BRA `(.L_x_114) ;  /* 0x00000000000c3947 */ /* 0x000fea0003800000 */
[----:B------:R-:W2:Y:S02]  /*39b0*/  LDG.E.U8 R97, desc[UR38][R10.64+0x49] ;  /* 0x000049260a617981 */ /* 0x000ea4000c1e1100 */
[----:B--2---:R-:W-:-:S05]  /*39c0*/  PRMT R13, R97, 0x8880, RZ ;  /* 0x00008880610d7816 */ /* 0x004fca00000000ff */
[----:B------:R-:W-:-:S07]  /*39d0*/  IMAD R22, R13, R90, RZ ;  /* 0x0000005a0d167224 */ /* 0x000fce00078e02ff */
.L_x_114:
[----:B------:R-:W-:Y:S05]  /*39e0*/  BSYNC B1 ;  /* 0x0000000000017941 */ /* 0x000fea0003800000 */
.L_x_113:
[----:B------:R-:W-:Y:S01]  /*39f0*/  @!P3 IMAD R63, R63, R23, R22 ;  /* 0x000000173f3fb224 */ /* 0x000fe200078e0216 */
[----:B------:R-:W-:Y:S04]  /*3a00*/  BSSY B1, `(.L_x_115) ;  /* 0x0000006000017945 */ /* 0x000fe80003800000 */
[----:B------:R0:W-:Y:S01]  /*3a10*/  @!P3 STG.E.U8 desc[UR38][R6.64+0x49], R63 ;  /* 0x0000493f0600b986 */ /* 0x0001e2000c101126 */
[----:B------:R-:W-:Y:S05]  /*3a20*/  @P4 BRA `(.L_x_116) ;  /* 0x00000000000c4947 */ /* 0x000fea0003800000 */
[----:B------:R-:W2:Y:S02]  /*3a30*/  LDG.E.U8 R97, desc[UR38][R8.64+0x50] ;  /* 0x0000502608617981 */ /* 0x000ea4000c1e1100 */
[----:B--2---:R-:W-:-:S05]  /*3a40*/  PRMT R13, R97, 0x8880, RZ ;  /* 0x00008880610d7816 */ /* 0x004fca00000000ff */
[----:B------:R-:W-:-:S07]  /*3a50*/  IMAD R22, R13, R90, RZ ;  /* 0x0000005a0d167224 */ /* 0x000fce00078e02ff */
.L_x_116:
[----:B------:R-:W-:Y:S05]  /*3a60*/  BSYNC B1 ;  /* 0x0000000000017941 */ /* 0x000fea0003800000 */
.L_x_115:
        /* <DEDUP_REMOVED lines=10> */
.L_x_118:
[----:B------:R-:W-:Y:S05]  /*3b10*/  BSYNC B1 ;  /* 0x0000000000017941 */ /* 0x000fea0003800000 */
.L_x_117:
[----:B------:R-:W-:Y:S01]  /*3b20*/  @!P2 IMAD R65, R65, R23, R22 ;  /* 0x000000174141a224 */ /* 0x000fe200078e0216 */
[----:B------:R-:W-:Y:S04]  /*3b30*/  BSSY B1, `(.L_x_119) ;  /* 0x0000006000017945 */ /* 0x000fe80003800000 */
[----:B------:R0:W-:Y:S01]  /*3b40*/  @!P2 STG.E.U8 desc[UR38][R4.64+0x51], R65 ;  /* 0x000051410400a986 */ /* 0x0001e2000c101126 */
[----:B------:R-:W-:Y:S05]  /*3b50*/  @P3 BRA `(.L_x_120) ;  /* 0x00000000000c3947 */ /* 0x000fea0003800000 */
[----:B------:R-:W2:Y:S02]  /*3b60*/  LDG.E.U8 R97, desc[UR38][R10.64+0x50] ;  /* 0x000050260a617981 */ /* 0x000ea4000c1e1100 */
[----:B--2---:R-:W-:-:S05]  /*3b70*/  PRMT R13, R97, 0x8880, RZ ;  /* 0x00008880610d7816 */ /* 0x004fca00000000ff */
[----:B------:R-:W-:-:S07]  /*3b80*/  IMAD R22, R13, R90, RZ ;  /* 0x0000005a0d167224 */ /* 0x000fce00078e02ff */
.L_x_120:
[----:B------:R-:W-:Y:S05]  /*3b90*/  BSYNC B1 ;  /* 0x0000000000017941 */ /* 0x000fea0003800000 */
.L_x_119:
[----:B--2---:R-:W-:Y:S01]  /*3ba0*/  @!P3 IMAD R13, R66, R23, R22 ;  /* 0x00000017420db224 */ /* 0x004fe200078e0216 */
[----:B------:R-:W-:Y:S04]  /*3bb0*/  BSSY B1, `(.L_x_121) ;  /* 0x0000006000017945 */ /* 0x000fe80003800000 */
[----:B------:R2:W-:Y:S01]  /*3bc0*/  @!P3 STG.E.U8 desc[UR38][R6.64+0x50], R13 ;  /* 0x0000500d0600b986 */ /* 0x0005e2000c101126 */
[----:B------:R-:W-:Y:S05]  /*3bd0*/  @P4 BRA `(.L_x_122) ;  /* 0x00000000000c4947 */ /* 0x000fea0003800000 */
[----:B------:R-:W2:Y:S02]  /*3be0*/  LDG.E.U8 R97, desc[UR38][R10.64+0x51] ;  /* 0x000051260a617981 */ /* 0x000ea4000c1e1100 */
[----:B--2---:R-:W-:-:S05]  /*3bf0*/  PRMT R13, R97, 0x8880, RZ ;  /* 0x00008880610d7816 */ /* 0x004fca00000000ff */
[----:B------:R-:W-:-:S07]  /*3c00*/  IMAD R22, R13, R90, RZ ;  /* 0x0000005a0d167224 */ /* 0x000fce00078e02ff */
.L_x_122:
[----:B------:R-:W-:Y:S05]  /*3c10*/  BSYNC B1 ;  /* 0x0000000000017941 */ /* 0x000fea0003800000 */
.L_x_121:
        /* <DEDUP_REMOVED lines=10> */
.L_x_124:
[----:B------:R-:W-:Y:S05]  /*3cc0*/  BSYNC B1 ;  /* 0x0000000000017941 */ /* 0x000fea0003800000 */
.L_x_123:
[----:B--2---:R-:W-:Y:S01]  /*3cd0*/  @!P2 IMAD R13, R68, R23, R22 ;  /* 0x00000017440da224 */ /* 0x004fe200078e0216 */
[----:B------:R-:W-:Y:S04]  /*3ce0*/  BSSY B1, `(.L_x_125) ;  /* 0x0000006000017945 */ /* 0x000fe80003800000 */
[----:B------:R2:W-:Y:S01]  /*3cf0*/  @!P2 STG.E.U8 desc[UR38][R4.64+0x58], R13 ;  /* 0x0000580d0400a986 */ /* 0x0005e2000c101126 */
[----:B------:R-:W-:Y:S05]  /*3d00*/  @P3 BRA `(.L_x_126) ;  /* 0x00000000000c3947 */ /* 0x000fea0003800000 */
[----:B------:R-:W2:Y:S02]  /*3d10*/  LDG.E.U8 R97, desc[UR38][R8.64+0x59] ;  /* 0x0000592608617981 */ /* 0x000ea4000c1e1100 */
[----:B--2---:R-:W-:-:S05]  /*3d20*/  PRMT R13, R97, 0x8880, RZ ;  /* 0x00008880610d7816 */ /* 0x004fca00000000ff */
[----:B------:R-:W-:-:S07]  /*3d30*/  IMAD R22, R13, R90, RZ ;  /* 0x0000005a0d167224 */ /* 0x000fce00078e02ff */
.L_x_126:
[----:B------:R-:W-:Y:S05]  /*3d40*/  BSYNC B1 ;  /* 0x0000000000017941 */ /* 0x000fea0003800000 */
.L_x_125:
[----:B------:R-:W-:Y:S01]  /*3d50*/  @!P3 IMAD R69, R69, R23, R22 ;  /* 0x000000174545b224 */ /* 0x000fe200078e0216 */
[----:B------:R-:W-:Y:S04]  /*3d60*/  BSSY B1, `(.L_x_127) ;  /* 0x0000006000017945 */ /* 0x000fe80003800000 */
[----:B------:R0:W-:Y:S01]  /*3d70*/  @!P3 STG.E.U8 desc[UR38][R4.64+0x59], R69 ;  /* 0x000059450400b986 */ /* 0x0001e2000c101126 */
[----:B------:R-:W-:Y:S05]  /*3d80*/  @P4 BRA `(.L_x_128) ;  /* 0x00000000000c4947 */ /* 0x000fea0003800000 */
[----:B------:R-:W2:Y:S02]  /*3d90*/  LDG.E.U8 R97, desc[UR38][R10.64+0x58] ;  /* 0x000058260a617981 */ /* 0x000ea4000c1e1100 */
[----:B--2---:R-:W-:-:S05]  /*3da0*/  PRMT R13, R97, 0x8880, RZ ;  /* 0x00008880610d7816 */ /* 0x004fca00000000ff */
[----:B------:R-:W-:-:S07]  /*3db0*/  IMAD R22, R13, R90, RZ ;  /* 0x0000005a0d167224 */ /* 0x000fce00078e02ff */
.L_x_128:
[----:B------:R-:W-:Y:S05]  /*3dc0*/  BSYNC B1 ;  /* 0x0000000000017941 */ /* 0x000fea0003800000 */
.L_x_127:
        /* <DEDUP_REMOVED lines=10> */
.L_x_130:
[----:B------:R-:W-:Y:S05]  /*3e70*/  BSYNC B1 ;  /* 0x0000000000017941 */ /* 0x000fea0003800000 */
.L_x_129:
[----:B------:R-:W-:Y:S01]  /*3e80*/  @!P2 IMAD R71, R71, R23, R22 ;  /* 0x000000174747a224 */ /* 0x000fe200078e0216 */
[----:B------:R-:W-:Y:S04]  /*3e90*/  BSSY B1, `(.L_x_131) ;  /* 0x0000006000017945 */ /* 0x000fe80003800000 */
[----:B------:R0:W-:Y:S01]  /*3ea0*/  @!P2 STG.E.U8 desc[UR38][R6.64+0x59], R71 ;  /* 0x000059470600a986 */ /* 0x0001e2000c101126 */
[----:B------:R-:W-:Y:S05]  /*3eb0*/  @P3 BRA `(.L_x_132) ;  /* 0x00000000000c3947 */ /* 0x000fea0003800000 */
[----:B------:R-:W2:Y:S02]  /*3ec0*/  LDG.E.U8 R97, desc[UR38][R8.64+0x60] ;  /* 0x0000602608617981 */ /* 0x000ea4000c1e1100 */
[----:B--2---:R-:W-:-:S05]  /*3ed0*/  PRMT R13, R97, 0x8880, RZ ;  /* 0x00008880610d7816 */ /* 0x004fca00000000ff */
[----:B------:R-:W-:-:S07]  /*3ee0*/  IMAD R22, R13, R90, RZ ;  /* 0x0000005a0d167224 */ /* 0x000fce00078e02ff */
.L_x_132:
[----:B------:R-:W-:Y:S05]  /*3ef0*/  BSYNC B1 ;  /* 0x0000000000017941 */ /* 0x000fea0003800000 */
.L_x_131:
[----:B--2---:R-:W-:Y:S01]  /*3f00*/  @!P3 IMAD R13, R72, R23, R22 ;  /* 0x00000017480db224 */ /* 0x004fe200078e0216 */
[----:B------:R-:W-:Y:S04]  /*3f10*/  BSSY B1, `(.L_x_133) ;  /* 0x0000006000017945 */ /* 0x000fe80003800000 */
[----:B------:R2:W-:Y:S01]  /*3f20*/  @!P3 STG.E.U8 desc[UR38][R4.64+0x60], R13 ;  /* 0x0000600d0400b986 */ /* 0x0005e2000c101126 */
[----:B------:R-:W-:Y:S05]  /*3f30*/  @P4 BRA `(.L_x_134) ;  /* 0x00000000000c4947 */ /* 0x000fea0003800000 */
[----:B------:R-:W2:Y:S02]  /*3f40*/  LDG.E.U8 R97, desc[UR38][R8.64+0x61] ;  /* 0x0000612608617981 */ /* 0x000ea4000c1e1100 */
[----:B--2---:R-:W-:-:S05]  /*3f50*/  PRMT R13, R97, 0x8880, RZ ;  /* 0x00008880610d7816 */ /* 0x004fca00000000ff */
[----:B------:R-:W-:-:S07]  /*3f60*/  IMAD R22, R13, R90, RZ ;  /* 0x0000005a0d167224 */ /* 0x000fce00078e02ff */
.L_x_134:
[----:B------:R-:W-:Y:S05]  /*3f70*/  BSYNC B1 ;  /* 0x0000000000017941 */ /* 0x000fea0003800000 */
.L_x_133:
        /* <DEDUP_REMOVED lines=10> */
.L_x_136:
[----:B------:R-:W-:Y:S05]  /*4020*/  BSYNC B1 ;  /* 0x0000000000017941 */ /* 0x000fea0003800000 */
.L_x_135:
[----:B--2---:R-:W-:Y:S01]  /*4030*/  @!P2 IMAD R13, R74, R23, R22 ;  /* 0x000000174a0da224 */ /* 0x004fe200078e0216 */
[----:B------:R-:W-:Y:S04]  /*4040*/  BSSY B1, `(.L_x_137) ;  /* 0x0000006000017945 */ /* 0x000fe80003800000 */
[----:B------:R2:W-:Y:S01]  /*4050*/  @!P2 STG.E.U8 desc[UR38][R6.64+0x60], R13 ;  /* 0x0000600d0600a986 */ /* 0x0005e2000c101126 */
[----:B------:R-:W-:Y:S05]  /*4060*/  @P3 BRA `(.L_x_138) ;  /* 0x00000000000c3947 */ /* 0x000fea0003800000 */
[----:B------:R-:W2:Y:S02]  /*4070*/  LDG.E.U8 R97, desc[UR38][R10.64+0x61] ;  /* 0x000061260a617981 */ /* 0x000ea4000c1e1100 */
[----:B--2---:R-:W-:-:S05]  /*4080*/  PRMT R13, R97, 0x8880, RZ ;  /* 0x00008880610d7816 */ /* 0x004fca00000000ff */
[----:B------:R-:W-:-:S07]  /*4090*/  IMAD R22, R13, R90, RZ ;  /* 0x0000005a0d167224 */ /* 0x000fce00078e02ff */
.L_x_138:
[----:B------:R-:W-:Y:S05]  /*40a0*/  BSYNC B1 ;  /* 0x0000000000017941 */ /* 0x000fea0003800000 */
.L_x_137:
[----:B------:R-:W-:Y:S01]  /*40b0*/  @!P3 IMAD R75, R75, R23, R22 ;  /* 0x000000174b4bb224 */ /* 0x000fe200078e0216 */
[----:B------:R-:W-:Y:S04]  /*40c0*/  BSSY B1, `(.L_x_139) ;  /* 0x0000006000017945 */ /* 0x000fe80003800000 */
[----:B------:R0:W-:Y:S01]  /*40d0*/  @!P3 STG.E.U8 desc[UR38][R6.64+0x61], R75 ;  /* 0x0000614b0600b986 */ /* 0x0001e2000c101126 */
[----:B------:R-:W-:Y:S05]  /*40e0*/  @P4 BRA `(.L_x_140) ;  /* 0x00000000000c4947 */ /* 0x000fea0003800000 */
[----:B------:R-:W2:Y:S02]  /*40f0*/  LDG.E.U8 R97, desc[UR38][R8.64+0x68] ;  /* 0x0000682608617981 */ /* 0x000ea4000c1e1100 */
[----:B--2---:R-:W-:-:S05]  /*4100*/  PRMT R13, R97, 0x8880, RZ ;  /* 0x00008880610d7816 */ /* 0x004fca00000000ff */
[----:B------:R-:W-:-:S07]  /*4110*/  IMAD R22, R13, R90, RZ ;  /* 0x0000005a0d167224 */ /* 0x000fce00078e02ff */
.L_x_140:
[----:B------:R-:W-:Y:S05]  /*4120*/  BSYNC B1 ;  /* 0x0000000000017941 */ /* 0x000fea0003800000 */
.L_x_139:
        /* <DEDUP_REMOVED lines=10> */
.L_x_142:
[----:B------:R-:W-:Y:S05]  /*41d0*/  BSYNC B1 ;  /* 0x0000000000017941 */ /* 0x000fea0003800000 */
.L_x_141:
[----:B------:R-:W-:Y:S01]  /*41e0*/  @!P2 IMAD R77, R77, R23, R22 ;  /* 0x000000174d4da224 */ /* 0x000fe200078e0216 */
[----:B------:R-:W-:Y:S04]  /*41f0*/  BSSY B1, `(.L_x_143) ;  /* 0x0000006000017945 */ /* 0x000fe80003800000 */
[----:B------:R0:W-:Y:S01]  /*4200*/  @!P2 STG.E.U8 desc[UR38][R4.64+0x69], R77 ;  /* 0x0000694d0400a986 */ /* 0x0001e2000c101126 */
[----:B------:R-:W-:Y:S05]  /*4210*/  @P3 BRA `(.L_x_144) ;  /* 0x00000000000c3947 */ /* 0x000fea0003800000 */
[----:B------:R-:W2:Y:S02]  /*4220*/  LDG.E.U8 R97, desc[UR38][R10.64+0x68] ;  /* 0x000068260a617981 */ /* 0x000ea4000c1e1100 */
[----:B--2---:R-:W-:-:S05]  /*4230*/  PRMT R13, R97, 0x8880, RZ ;  /* 0x00008880610d7816 */ /* 0x004fca00000000ff */
[----:B------:R-:W-:-:S07]  /*4240*/  IMAD R22, R13, R90, RZ ;  /* 0x0000005a0d167224 */ /* 0x000fce00078e02ff */
.L_x_144:
[----:B------:R-:W-:Y:S05]  /*4250*/  BSYNC B1 ;  /* 0x0000000000017941 */ /* 0x000fea0003800000 */
.L_x_143:
[----:B--2---:R-:W-:Y:S01]  /*4260*/  @!P3 IMAD R13, R78, R23, R22 ;  /* 0x000000174e0db224 */ /* 0x004fe200078e0216 */
[----:B------:R-:W-:Y:S04]  /*4270*/  BSSY B1, `(.L_x_145) ;  /* 0x0000006000017945 */ /* 0x000fe80003800000 */
[----:B------:R2:W-:Y:S01]  /*4280*/  @!P3 STG.E.U8 desc[UR38][R6.64+0x68], R13 ;  /* 0x0000680d0600b986 */ /* 0x0005e2000c101126 */
[----:B------:R-:W-:Y:S05]  /*4290*/  @P4 BRA `(.L_x_146) ;  /* 0x00000000000c4947 */ /* 0x000fea0003800000 */
[----:B------:R-:W2:Y:S02]  /*42a0*/  LDG.E.U8 R97, desc[UR38][R10.64+0x69] ;  /* 0x000069260a617981 */ /* 0x000ea4000c1e1100 */
[----:B--2---:R-:W-:-:S05]  /*42b0*/  PRMT R13, R97, 0x8880, RZ ;  /* 0x00008880610d7816 */ /* 0x004fca00000000ff */
[----:B------:R-:W-:-:S07]  /*42c0*/  IMAD R22, R13, R90, RZ ;  /* 0x0000005a0d167224 */ /* 0x000fce00078e02ff */
.L_x_146:
[----:B------:R-:W-:Y:S05]  /*42d0*/  BSYNC B1 ;  /* 0x0000000000017941 */ /* 0x000fea0003800000 */
.L_x_145:
        /* <DEDUP_REMOVED lines=10> */
.L_x_148:
[----:B------:R-:W-:Y:S05]  /*4380*/  BSYNC B1 ;  /* 0x0000000000017941 */ /* 0x000fea0003800000 */
.L_x_147:
[----:B--2---:R-:W-:Y:S01]  /*4390*/  @!P2 IMAD R13, R80, R23, R22 ;  /* 0x00000017500da224 */ /* 0x004fe200078e0216 */
[----:B------:R-:W-:Y:S04]  /*43a0*/  BSSY B1, `(.L_x_149) ;  /* 0x0000006000017945 */ /* 0x000fe80003800000 */
[----:B------:R2:W-:Y:S01]  /*43b0*/  @!P2 STG.E.U8 desc[UR38][R4.64+0x70], R13 ;  /* 0x0000700d0400a986 */ /* 0x0005e2000c101126 */
[----:B------:R-:W-:Y:S05]  /*43c0*/  @P3 BRA `(.L_x_150) ;  /* 0x00000000000c3947 */ /* 0x000fea0003800000 */
[----:B------:R-:W2:Y:S02]  /*43d0*/  LDG.E.U8 R97, desc[UR38][R8.64+0x71] ;  /* 0x0000712608617981 */ /* 0x000ea4000c1e1100 */
[----:B--2---:R-:W-:-:S05]  /*43e0*/  PRMT R13, R97, 0x8880, RZ ;  /* 0x00008880610d7816 */ /* 0x004fca00000000ff */
[----:B------:R-:W-:-:S07]  /*43f0*/  IMAD R22, R13, R90, RZ ;  /* 0x0000005a0d167224 */ /* 0x000fce00078e02ff */
.L_x_150:
[----:B------:R-:W-:Y:S05]  /*4400*/  BSYNC B1 ;  /* 0x0000000000017941 */ /* 0x000fea0003800000 */
.L_x_149:
[----:B------:R-:W-:Y:S01]  /*4410*/  @!P3 IMAD R81, R81, R23, R22 ;  /* 0x000000175151b224 */ /* 0x000fe200078e0216 */
[----:B------:R-:W-:Y:S04]  /*4420*/  BSSY B1, `(.L_x_151) ;  /* 0x0000006000017945 */ /* 0x000fe80003800000 */
[----:B------:R0:W-:Y:S01]  /*4430*/  @!P3 STG.E.U8 desc[UR38][R4.64+0x71], R81 ;  /* 0x000071510400b986 */ /* 0x0001e2000c101126 */
[----:B------:R-:W-:Y:S05]  /*4440*/  @P4 BRA `(.L_x_152) ;  /* 0x00000000000c4947 */ /* 0x000fea0003800000 */
[----:B------:R-:W2:Y:S02]  /*4450*/  LDG.E.U8 R97, desc[UR38][R10.64+0x70] ;  /* 0x000070260a617981 */ /* 0x000ea4000c1e1100 */
[----:B--2---:R-:W-:-:S05]  /*4460*/  PRMT R13, R97, 0x8880, RZ ;  /* 0x00008880610d7816 */ /* 0x004fca00000000ff */
[----:B------:R-:W-:-:S07]  /*4470*/  IMAD R22, R13, R90, RZ ;  /* 0x0000005a0d167224 */ /* 0x000fce00078e02ff */
.L_x_152:
[----:B------:R-:W-:Y:S05]  /*4480*/  BSYNC B1 ;  /* 0x0000000000017941 */ /* 0x000fea0003800000 */
.L_x_151:
[C---:B------:R-:W-:Y:S01]  /*4490*/  ISETP.LT.OR P2, PT, R3.reuse, 0x72, !P0 ;  /* 0x000000720300780c */ /* 0x040fe20004741670 */
[----:B--2---:R-:W-:Y:S01]  /*44a0*/  @!P4 IMAD R13, R82, R23, R22 ;  /* 0x00000017520dc224 */ /* 0x004fe200078e0216 */
[----:B------:R-:W-:Y:S01]  /*44b0*/  BSSY B1, `(.L_x_153) ;  /* 0x0000009000017945 */ /* 0x000fe20003800000 */
[C---:B------:R-:W-:Y:S02]  /*44c0*/  ISETP.LT.OR P3, PT, R3.reuse, 0x79, !P1 ;  /* 0x000000790300780c */ /* 0x040fe40004f61670 */
[C---:B------:R-:W-:Y:S01]  /*44d0*/  ISETP.LT.OR P1, PT, R3.reuse, 0x7a, !P1 ;  /* 0x0000007a0300780c */ /* 0x040fe20004f21670 */
[----:B------:R2:W-:Y:S01]  /*44e0*/  @!P4 STG.E.U8 desc[UR38][R6.64+0x70], R13 ;  /* 0x0000700d0600c986 */ /* 0x0005e2000c101126 */
[----:B------:R-:W-:-:S06]  /*44f0*/  ISETP.LT.OR P4, PT, R3, 0x79, !P0 ;  /* 0x000000790300780c */ /* 0x000fcc0004781670 */
[----:B------:R-:W-:Y:S07]  /*4500*/  @P2 BRA `(.L_x_154) ;  /* 0x00000000000c2947 */ /* 0x000fee0003800000 */
[----:B------:R-:W2:Y:S02]  /*4510*/  LDG.E.U8 R97, desc[UR38][R10.64+0x71] ;  /* 0x000071260a617981 */ /* 0x000ea4000c1e1100 */
[----:B--2---:R-:W-:-:S05]  /*4520*/  PRMT R13, R97, 0x8880, RZ ;  /* 0x00008880610d7816 */ /* 0x004fca00000000ff */
[----:B------:R-:W-:-:S07]  /*4530*/  IMAD R22, R13, R90, RZ ;  /* 0x0000005a0d167224 */ /* 0x000fce00078e02ff */
.L_x_154:
[----:B------:R-:W-:Y:S05]  /*4540*/  BSYNC B1 ;  /* 0x0000000000017941 */ /* 0x000fea0003800000 */
.L_x_153:
[----:B------:R-:W-:Y:S01]  /*4550*/  @!P2 IMAD R83, R83, R23, R22 ;  /* 0x000000175353a224 */ /* 0x000fe200078e0216 */
[----:B------:R-:W-:Y:S04]  /*4560*/  BSSY B1, `(.L_x_155) ;  /* 0x0000006000017945 */ /* 0x000fe80003800000 */
[----:B------:R0:W-:Y:S01]  /*4570*/  @!P2 STG.E.U8 desc[UR38][R6.64+0x71], R83 ;  /* 0x000071530600a986 */ /* 0x0001e2000c101126 */
[----:B------:R-:W-:Y:S05]  /*4580*/  @P3 BRA `(.L_x_156) ;  /* 0x00000000000c3947 */ /* 0x000fea0003800000 */
[----:B------:R-:W2:Y:S02]  /*4590*/  LDG.E.U8 R97, desc[UR38][R8.64+0x78] ;  /* 0x0000782608617981 */ /* 0x000ea4000c1e1100 */
[----:B--2---:R-:W-:-:S05]  /*45a0*/  PRMT R13, R97, 0x8880, RZ ;  /* 0x00008880610d7816 */ /* 0x004fca00000000ff */
[----:B------:R-:W-:-:S07]  /*45b0*/  IMAD R22, R13, R90, RZ ;  /* 0x0000005a0d167224 */ /* 0x000fce00078e02ff */
.L_x_156:
[----:B------:R-:W-:Y:S05]  /*45c0*/  BSYNC B1 ;  /* 0x0000000000017941 */ /* 0x000fea0003800000 */
.L_x_155:
[----:B--2---:R-:W-:Y:S01]  /*45d0*/  @!P3 IMAD R13, R84, R23, R22 ;  /* 0x00000017540db224 */ /* 0x004fe200078e0216 */
[----:B------:R-:W-:Y:S04]  /*45e0*/  BSSY B1, `(.L_x_157) ;  /* 0x0000006000017945 */ /* 0x000fe80003800000 */
[----:B------:R2:W-:Y:S01]  /*45f0*/  @!P3 STG.E.U8 desc[UR38][R4.64+0x78], R13 ;  /* 0x0000780d0400b986 */ /* 0x0005e2000c101126 */
[----:B------:R-:W-:Y:S05]  /*4600*/  @P1 BRA `(.L_x_158) ;  /* 0x00000000000c1947 */ /* 0x000fea0003800000 */
[----:B------:R-:W2:Y:S02]  /*4610*/  LDG.E.U8 R97, desc[UR38][R8.64+0x79] ;  /* 0x0000792608617981 */ /* 0x000ea4000c1e1100 */
[----:B--2---:R-:W-:-:S05]  /*4620*/  PRMT R13, R97, 0x8880, RZ ;  /* 0x00008880610d7816 */ /* 0x004fca00000000ff */
[----:B------:R-:W-:-:S07]  /*4630*/  IMAD R22, R13, R90, RZ ;  /* 0x0000005a0d167224 */ /* 0x000fce00078e02ff */
.L_x_158:
[----:B------:R-:W-:Y:S05]  /*4640*/  BSYNC B1 ;  /* 0x0000000000017941 */ /* 0x000fea0003800000 */
.L_x_157:
[----:B------:R-:W-:Y:S01]  /*4650*/  @!P1 IMAD R85, R85, R23, R22 ;  /* 0x0000001755559224 */ /* 0x000fe200078e0216 */
[----:B------:R-:W-:Y:S04]  /*4660*/  BSSY B1, `(.L_x_159) ;  /* 0x0000006000017945 */ /* 0x000fe80003800000 */
[----:B------:R0:W-:Y:S01]  /*4670*/  @!P1 STG.E.U8 desc[UR38][R4.64+0x79], R85 ;  /* 0x0000795504009986 */ /* 0x0001e2000c101126 */
[----:B------:R-:W-:Y:S05]  /*4680*/  @P4 BRA `(.L_x_160) ;  /* 0x00000000000c4947 */ /* 0x000fea0003800000 */
[----:B------:R-:W0:Y:S02]  /*4690*/  LDG.E.U8 R97, desc[UR38][R10.64+0x78] ;  /* 0x000078260a617981 */ /* 0x000e24000c1e1100 */
[----:B012-4-:R-:W-:-:S05]  /*46a0*/  PRMT R5, R97, 0x8880, RZ ;  /* 0x0000888061057816 */ /* 0x017fca00000000ff */
[----:B------:R-:W-:-:S07]  /*46b0*/  IMAD R22, R5, R90, RZ ;  /* 0x0000005a05167224 */ /* 0x000fce00078e02ff */
.L_x_160:
[----:B------:R-:W-:Y:S05]  /*46c0*/  BSYNC B1 ;  /* 0x0000000000017941 */ /* 0x000fea0003800000 */
.L_x_159:
[----:B012-4-:R-:W-:Y:S01]  /*46d0*/  @!P4 IMAD R5, R86, R23, R22 ;  /* 0x000000175605c224 */ /* 0x017fe200078e0216 */
[----:B------:R-:W-:Y:S01]  /*46e0*/  ISETP.LT.OR P0, PT, R3, 0x7a, !P0 ;  /* 0x0000007a0300780c */ /* 0x000fe20004701670 */
[----:B------:R-:W-:Y:S03]  /*46f0*/  BSSY B1, `(.L_x_161) ;  /* 0x0000006000017945 */ /* 0x000fe60003800000 */
[----:B------:R0:W-:Y:S09]  /*4700*/  @!P4 STG.E.U8 desc[UR38][R6.64+0x78], R5 ;  /* 0x000078050600c986 */ /* 0x0001f2000c101126 */
[----:B------:R-:W-:Y:S05]  /*4710*/  @P0 BRA `(.L_x_162) ;  /* 0x00000000000c0947 */ /* 0x000fea0003800000 */
[----:B------:R-:W2:Y:S02]  /*4720*/  LDG.E.U8 R97, desc[UR38][R10.64+0x79] ;  /* 0x000079260a617981 */ /* 0x000ea4000c1e1100 */
[----:B--2---:R-:W-:-:S05]  /*4730*/  PRMT R3, R97, 0x8880, RZ ;  /* 0x0000888061037816 */ /* 0x004fca00000000ff */
[----:B------:R-:W-:-:S07]  /*4740*/  IMAD R22, R3, R90, RZ ;  /* 0x0000005a03167224 */ /* 0x000fce00078e02ff */
.L_x_162:
[----:B------:R-:W-:Y:S05]  /*4750*/  BSYNC B1 ;  /* 0x0000000000017941 */ /* 0x000fea0003800000 */
.L_x_161:
[----:B------:R-:W-:Y:S01]  /*4760*/  IMAD R87, R87, R23, R22 ;  /* 0x0000001757577224 */ /* 0x000fe200078e0216 */
[----:B------:R-:W-:Y:S06]  /*4770*/  @P0 BRA `(.L_x_163) ;  /* 0x0000000c00100947 */ /* 0x000fec0003800000 */
[----:B------:R1:W-:Y:S01]  /*4780*/  STG.E.U8 desc[UR38][R6.64+0x79], R87 ;  /* 0x0000795706007986 */ /* 0x0003e2000c101126 */
[----:B------:R-:W-:Y:S05]  /*4790*/  BRA `(.L_x_163) ;  /* 0x0000000c00087947 */ /* 0x000fea0003800000 */
.L_x_34:
[C---:B------:R-:W-:Y:S02]  /*47a0*/  ISETP.GE.AND P1, PT, R101.reuse, 0x1, PT ;  /* 0x000000016500780c */ /* 0x040fe40003f26270 */
[----:B------:R-:W-:Y:S02]  /*47b0*/  ISETP.GE.AND P0, PT, R101, 0x9, PT ;  /* 0x000000096500780c */ /* 0x000fe40003f06270 */
[C---:B------:R-:W-:Y:S02]  /*47c0*/  ISETP.LT.OR P3, PT, R3.reuse, 0x1, !P1 ;  /* 0x000000010300780c */ /* 0x040fe40004f61670 */
[C---:B------:R-:W-:Y:S02]  /*47d0*/  ISETP.LT.OR P4, PT, R3.reuse, 0x2, !P1 ;  /* 0x000000020300780c */ /* 0x040fe40004f81670 */
[----:B------:R-:W-:-:S09]  /*47e0*/  ISETP.LT.OR P2, PT, R3, 0x1, !P0 ;  /* 0x000000010300780c */ /* 0x000fd20004741670 */
[-C--:B------:R-:W-:Y:S02]  /*47f0*/  @!P3 IMAD R9, R24, R23.reuse, RZ ;  /* 0x000000171809b224 */ /* 0x080fe400078e02ff */
[-C--:B------:R-:W-:Y:S02]  /*4800*/  @!P4 IMAD R25, R25, R23.reuse, RZ ;  /* 0x000000171919c224 */ /* 0x080fe400078e02ff */
[----:B------:R-:W-:Y:S01]  /*4810*/  @!P2 IMAD R11, R26, R23, RZ ;  /* 0x000000171a0ba224 */ /* 0x000fe200078e02ff */
[----:B------:R0:W-:Y:S01]  /*4820*/  @!P3 STG.E.U8 desc[UR38][R4.64], R9 ;  /* 0x000000090400b986 */ /* 0x0001e2000c101126 */
[----:B------:R-:W-:-:S03]  /*4830*/  ISETP.LT.OR P3, PT, R3, 0x2, !P0 ;  /* 0x000000020300780c */ /* 0x000fc60004761670 */
[----:B------:R-:W-:Y:S01]  /*4840*/  @!P4 STG.E.U8 desc[UR38][R4.64+0x1], R25 ;  /* 0x000001190400c986 */ /* 0x000fe2000c101126 */
[----:B------:R-:W-:-:S03]  /*4850*/  ISETP.LT.OR P4, PT, R3, 0x9, !P1 ;  /* 0x000000090300780c */ /* 0x000fc60004f81670 */
[----:B------:R1:W-:Y:S01]  /*4860*/  @!P2 STG.E.U8 desc[UR38][R6.64], R11 ;  /* 0x0000000b0600a986 */ /* 0x0003e2000c101126 */
[----:B------:R-:W-:-:S05]  /*4870*/  ISETP.LT.OR P2, PT, R3, 0xa, !P1 ;  /* 0x0000000a0300780c */ /* 0x000fca0004f41670 */
[----:B------:R-:W-:-:S04]  /*4880*/  @!P3 IMAD R27, R27, R23, RZ ;  /* 0x000000171b1bb224 */ /* 0x000fc800078e02ff */
[-C--:B------:R-:W-:Y:S01]  /*4890*/  @!P4 IMAD R13, R28, R23.reuse, RZ ;  /* 0x000000171c0dc224 */ /* 0x080fe200078e02ff */
[----:B------:R-:W-:Y:S01]  /*48a0*/  @!P3 STG.E.U8 desc[UR38][R6.64+0x1], R27 ;  /* 0x0000011b0600b986 */ /* 0x000fe2000c101126 */
[----:B------:R-:W-:Y:S02]  /*48b0*/  ISETP.LT.OR P3, PT, R3, 0x9, !P0 ;  /* 0x000000090300780c */ /* 0x000fe40004761670 */
[----:B------:R-:W-:Y:S01]  /*48c0*/  @!P2 IMAD R29, R29, R23, RZ ;  /* 0x000000171d1da224 */ /* 0x000fe200078e02ff */
[----:B------:R2:W-:Y:S01]  /*48d0*/  @!P4 STG.E.U8 desc[UR38][R4.64+0x8], R13 ;  /* 0x0000080d0400c986 */ /* 0x0005e2000c101126 */
[----:B------:R-:W-:-:S03]  /*48e0*/  ISETP.LT.OR P4, PT, R3, 0xa, !P0 ;  /* 0x0000000a0300780c */ /* 0x000fc60004781670 */
[----:B------:R-:W-:Y:S01]  /*48f0*/  @!P2 STG.E.U8 desc[UR38][R4.64+0x9], R29 ;  /* 0x0000091d0400a986 */ /* 0x000fe2000c101126 */
[----:B------:R-:W-:-:S05]  /*4900*/  ISETP.LT.OR P2, PT, R3, 0x11, !P1 ;  /* 0x000000110300780c */ /* 0x000fca0004f41670 */
[----:B0-----:R-:W-:-:S04]  /*4910*/  @!P3 IMAD R9, R30, R23, RZ ;  /* 0x000000171e09b224 */ /* 0x001fc800078e02ff */
[-C--:B------:R-:W-:Y:S01]  /*4920*/  @!P4 IMAD R31, R31, R23.reuse, RZ ;  /* 0x000000171f1fc224 */ /* 0x080fe200078e02ff */
[----:B------:R0:W-:Y:S01]  /*4930*/  @!P3 STG.E.U8 desc[UR38][R6.64+0x8], R9 ;  /* 0x000008090600b986 */ /* 0x0001e2000c101126 */
[C---:B------:R-:W-:Y:S02]  /*4940*/  ISETP.LT.OR P3, PT, R3.reuse, 0x12, !P1 ;  /* 0x000000120300780c */ /* 0x040fe40004f61670 */
[----:B-1----:R-:W-:Y:S01]  /*4950*/  @!P2 IMAD R11, R32, R23, RZ ;  /* 0x00000017200ba224 */ /* 0x002fe200078e02ff */
[----:B------:R-:W-:Y:S01]  /*4960*/  @!P4 STG.E.U8 desc[UR38][R6.64+0x9], R31 ;  /* 0x0000091f0600c986 */ /* 0x000fe2000c101126 */
[----:B------:R-:W-:-:S03]  /*4970*/  ISETP.LT.OR P4, PT, R3, 0x11, !P0 ;  /* 0x000000110300780c */ /* 0x000fc60004781670 */
[----:B------:R1:W-:Y:S01]  /*4980*/  @!P2 STG.E.U8 desc[UR38][R4.64+0x10], R11 ;  /* 0x0000100b0400a986 */ /* 0x0003e2000c101126 */
[----:B------:R-:W-:-:S05]  /*4990*/  ISETP.LT.OR P2, PT, R3, 0x12, !P0 ;  /* 0x000000120300780c */ /* 0x000fca0004741670 */
[----:B------:R-:W-:-:S04]  /*49a0*/  @!P3 IMAD R33, R33, R23, RZ ;  /* 0x000000172121b224 */ /* 0x000fc800078e02ff */
[-C--:B--2---:R-:W-:Y:S01]  /*49b0*/  @!P4 IMAD R13, R34, R23.reuse, RZ ;  /* 0x00000017220dc224 */ /* 0x084fe200078e02ff */
        /* <DEDUP_REMOVED lines=138> */
[----:B------:R4:W-:Y:S01]  /*5260*/  @!P4 STG.E.U8 desc[UR38][R6.64+0x69], R79 ;  /* 0x0000694f0600c986 */ /* 0x0009e2000c101126 */
[----:B------:R-:W-:-:S03]  /*5270*/  ISETP.LT.OR P4, PT, R3, 0x71, !P0 ;  /* 0x000000710300780c */ /* 0x000fc60004781670 */
[----:B------:R4:W-:Y:S01]  /*5280*/  @!P2 STG.E.U8 desc[UR38][R4.64+0x70], R11 ;  /* 0x0000700b0400a986 */ /* 0x0009e2000c101126 */
[----:B------:R-:W-:-:S05]  /*5290*/  ISETP.LT.OR P2, PT, R3, 0x72, !P0 ;  /* 0x000000720300780c */ /* 0x000fca0004741670 */
[----:B------:R-:W-:-:S04]  /*52a0*/  @!P3 IMAD R81, R81, R23, RZ ;  /* 0x000000175151b224 */ /* 0x000fc800078e02ff */
[-C--:B--2---:R-:W-:Y:S01]  /*52b0*/  @!P4 IMAD R13, R82, R23.reuse, RZ ;  /* 0x00000017520dc224 */ /* 0x084fe200078e02ff */
[----:B------:R4:W-:Y:S01]  /*52c0*/  @!P3 STG.E.U8 desc[UR38][R4.64+0x71], R81 ;  /* 0x000071510400b986 */ /* 0x0009e2000c101126 */
[C---:B------:R-:W-:Y:S02]  /*52d0*/  ISETP.LT.OR P3, PT, R3.reuse, 0x79, !P1 ;  /* 0x000000790300780c */ /* 0x040fe40004f61670 */
[C---:B------:R-:W-:Y:S01]  /*52e0*/  ISETP.LT.OR P1, PT, R3.reuse, 0x7a, !P1 ;  /* 0x0000007a0300780c */ /* 0x040fe20004f21670 */
[----:B------:R4:W-:Y:S01]  /*52f0*/  @!P4 STG.E.U8 desc[UR38][R6.64+0x70], R13 ;  /* 0x0000700d0600c986 */ /* 0x0009e2000c101126 */
[----:B------:R-:W-:Y:S01]  /*5300*/  ISETP.LT.OR P4, PT, R3, 0x79, !P0 ;  /* 0x000000790300780c */ /* 0x000fe20004781670 */
[----:B------:R-:W-:Y:S01]  /*5310*/  @!P2 IMAD R83, R83, R23, RZ ;  /* 0x000000175353a224 */ /* 0x000fe200078e02ff */
[----:B------:R-:W-:-:S04]  /*5320*/  ISETP.LT.OR P0, PT, R3, 0x7a, !P0 ;  /* 0x0000007a0300780c */ /* 0x000fc80004701670 */
[----:B------:R4:W-:Y:S03]  /*5330*/  @!P2 STG.E.U8 desc[UR38][R6.64+0x71], R83 ;  /* 0x000071530600a986 */ /* 0x0009e6000c101126 */
[-C--:B------:R-:W-:Y:S02]  /*5340*/  @!P3 IMAD R3, R84, R23.reuse, RZ ;  /* 0x000000175403b224 */ /* 0x080fe400078e02ff */
[-C--:B------:R-:W-:Y:S02]  /*5350*/  @!P1 IMAD R85, R85, R23.reuse, RZ ;  /* 0x0000001755559224 */ /* 0x080fe400078e02ff */
[-C--:B0-----:R-:W-:Y:S01]  /*5360*/  @!P4 IMAD R9, R86, R23.reuse, RZ ;  /* 0x000000175609c224 */ /* 0x081fe200078e02ff */
[----:B------:R4:W-:Y:S01]  /*5370*/  @!P3 STG.E.U8 desc[UR38][R4.64+0x78], R3 ;  /* 0x000078030400b986 */ /* 0x0009e2000c101126 */
[----:B------:R-:W-:-:S03]  /*5380*/  @!P0 IMAD R87, R87, R23, RZ ;  /* 0x0000001757578224 */ /* 0x000fc600078e02ff */
[----:B------:R4:W-:Y:S04]  /*5390*/  @!P1 STG.E.U8 desc[UR38][R4.64+0x79], R85 ;  /* 0x0000795504009986 */ /* 0x0009e8000c101126 */
[----:B------:R4:W-:Y:S04]  /*53a0*/  @!P4 STG.E.U8 desc[UR38][R6.64+0x78], R9 ;  /* 0x000078090600c986 */ /* 0x0009e8000c101126 */
[----:B------:R4:W-:Y:S02]  /*53b0*/  @!P0 STG.E.U8 desc[UR38][R6.64+0x79], R87 ;  /* 0x0000795706008986 */ /* 0x0009e4000c101126 */
.L_x_163:
[----:B------:R-:W-:Y:S05]  /*53c0*/  BSYNC B0 ;  /* 0x0000000000007941 */ /* 0x000fea0003800000 */
.L_x_33:
[----:B------:R-:W-:Y:S01]  /*53d0*/  IADD3 R16, P0, R16, UR36, RZ ;  /* 0x0000002410107c10 */ /* 0x000fe2000ff1e0ff */
[----:B------:R-:W-:Y:S01]  /*53e0*/  ULDC.64 UR4, c[0x0][0x650] ;  /* 0x0001940000047ab9 */ /* 0x000fe20000000a00 */
[----:B----4-:R-:W-:Y:S01]  /*53f0*/  PRMT R3, RZ, 0x7610, R3 ;  /* 0x00007610ff037816 */ /* 0x010fe20000000003 */
[----:B------:R-:W-:Y:S01]  /*5400*/  IMAD.MOV.U32 R98, RZ, RZ, -0x1 ;  /* 0xffffffffff627424 */ /* 0x000fe200078e00ff */
[----:B------:R-:W-:Y:S01]  /*5410*/  IADD3.X R17, R17, UR42, RZ, P0, !PT ;  /* 0x0000002a11117c10 */ /* 0x000fe200087fe4ff */
[----:B------:R-:W-:Y:S01]  /*5420*/  IMAD.MOV.U32 R22, RZ, RZ, -0x1 ;  /* 0xffffffffff167424 */ /* 0x000fe200078e00ff */
[----:B------:R-:W-:-:S04]  /*5430*/  ISETP.GE.U32.AND P0, PT, R16, UR4, PT ;  /* 0x0000000410007c0c */ /* 0x000fc8000bf06070 */
[----:B------:R-:W-:-:S13]  /*5440*/  ISETP.GE.U32.AND.EX P0, PT, R17, UR5, PT, P0 ;  /* 0x0000000511007c0c */ /* 0x000fda000bf06100 */
[----:B------:R-:W-:Y:S05]  /*5450*/  @P0 BRA `(.L_x_164) ;  /* 0x0000000400500947 */ /* 0x000fea0003800000 */
[----:B------:R-:W2:Y:S01]  /*5460*/  LDC.64 R10, c[0x0][0x628] ;  /* 0x00018a00ff0a7b82 */ /* 0x000ea20000000a00 */
[----:B------:R-:W4:Y:S01]  /*5470*/  S2R R20, SR_CTAID.X ;  /* 0x0000000000147919 */ /* 0x000f220000002500 */
[----:B------:R-:W-:Y:S02]  /*5480*/  IMAD.MOV.U32 R8, RZ, RZ, R16 ;  /* 0x000000ffff087224 */ /* 0x000fe400078e0010 */
[----:B------:R-:W-:Y:S01]  /*5490*/  IMAD.MOV.U32 R9, RZ, RZ, R17 ;  /* 0x000000ffff097224 */ /* 0x000fe200078e0011 */
[----:B------:R-:W0:Y:S03]  /*54a0*/  S2R R21, SR_CTAID.Y ;  /* 0x0000000000157919 */ /* 0x000e260000002600 */
[----:B------:R-:W0:Y:S08]  /*54b0*/  LDC R0, c[0x0][0x630] ;  /* 0x00018c00ff007b82 */ /* 0x000e300000000800 */
[----:B------:R-:W0:Y:S01]  /*54c0*/  LDC.64 R14, c[0x0][0x620] ;  /* 0x00018800ff0e7b82 */ /* 0x000e220000000a00 */
[----:B--2---:R-:W-:-:S04]  /*54d0*/  ISETP.NE.U32.AND P0, PT, R10, RZ, PT ;  /* 0x000000ff0a00720c */ /* 0x004fc80003f05070 */
[----:B------:R-:W-:-:S13]  /*54e0*/  ISETP.NE.AND.EX P0, PT, R11, RZ, PT, P0 ;  /* 0x000000ff0b00720c */ /* 0x000fda0003f05300 */
[----:B0---4-:R-:W-:Y:S05]  /*54f0*/  @!P0 BRA `(.L_x_165) ;  /* 0x0000000000288947 */ /* 0x011fea0003800000 */
[----:B------:R-:W0:Y:S02]  /*5500*/  LDC R3, c[0x0][0x634] ;  /* 0x00018d00ff037b82 */ /* 0x000e240000000800 */
[----:B0-----:R-:W-:-:S05]  /*5510*/  IADD3 R3, P0, R16, R3, RZ ;  /* 0x0000000310037210 */ /* 0x001fca0007f1e0ff */
[----:B------:R-:W-:-:S04]  /*5520*/  IMAD.X R13, RZ, RZ, R17, P0 ;  /* 0x000000ffff0d7224 */ /* 0x000fc800000e0611 */
[----:B------:R-:W-:-:S04]  /*5530*/  IMAD.WIDE.U32 R4, R13, R10, RZ ;  /* 0x0000000a0d047225 */ /* 0x000fc800078e00ff */
[----:B-1-3--:R-:W-:-:S04]  /*5540*/  IMAD.WIDE.U32 R6, P0, R3, R11, R4 ;  /* 0x0000000b03067225 */ /* 0x00afc80007800004 */
[----:B------:R-:W-:-:S04]  /*5550*/  IMAD.WIDE.U32 R4, R3, R10, RZ ;  /* 0x0000000a03047225 */ /* 0x000fc800078e00ff */
[----:B------:R-:W-:Y:S01]  /*5560*/  IMAD.X R9, RZ, RZ, RZ, P0 ;  /* 0x000000ffff097224 */ /* 0x000fe200000e06ff */
[----:B------:R-:W-:Y:S01]  /*5570*/  IADD3 RZ, P0, R5, R6, RZ ;  /* 0x0000000605ff7210 */ /* 0x000fe20007f1e0ff */
[----:B------:R-:W-:-:S04]  /*5580*/  IMAD.MOV.U32 R8, RZ, RZ, R7 ;  /* 0x000000ffff087224 */ /* 0x000fc800078e0007 */
[----:B------:R-:W-:-:S08]  /*5590*/  IMAD.WIDE.U32.X R8, R13, R11, R8, P0 ;  /* 0x0000000b0d087225 */ /* 0x000fd000000e0408 */
.L_x_165:
[----:B------:R-:W0:Y:S01]  /*55a0*/  LDC.64 R28, c[0x0][0x640] ;  /* 0x00019000ff1c7b82 */ /* 0x000e220000000a00 */
[-CC-:B------:R-:W-:Y:S01]  /*55b0*/  SHF.R.U64 R22, R8, R0.reuse, R9.reuse ;  /* 0x0000000008167219 */ /* 0x180fe20000001209 */
[----:B------:R-:W-:Y:S01]  /*55c0*/  ULDC UR4, c[0x0][0x150] ;  /* 0x0000540000047ab9 */ /* 0x000fe20000000800 */
[----:B------:R-:W-:Y:S02]  /*55d0*/  SHF.R.U32.HI R0, RZ, R0, R9 ;  /* 0x00000000ff007219 */ /* 0x000fe40000011609 */
[----:B------:R-:W-:Y:S02]  /*55e0*/  IADD3 R3, P0, RZ, -R22, RZ ;  /* 0x80000016ff037210 */ /* 0x000fe40007f1e0ff */
[----:B-1-3--:R-:W-:Y:S01]  /*55f0*/  I2FP.F32.U32 R7, R20 ;  /* 0x0000001400077245 */ /* 0x00afe20000201000 */
[----:B------:R-:W1:Y:S02]  /*5600*/  LDC R6, c[0x0][0x618] ;  /* 0x00018600ff067b82 */ /* 0x000e640000000800 */
[----:B------:R-:W-:-:S02]  /*5610*/  IMAD.X R5, RZ, RZ, ~R0, P0 ;  /* 0x000000ffff057224 */ /* 0x000fc400000e0e00 */
[----:B------:R-:W-:Y:S01]  /*5620*/  FMUL R7, R7, UR4 ;  /* 0x0000000407077c20 */ /* 0x000fe20008400000 */
[----:B------:R-:W-:Y:S01]  /*5630*/  ULDC UR4, c[0x0][0x154] ;  /* 0x0000550000047ab9 */ /* 0x000fe20000000800 */
[-C--:B------:R-:W-:Y:S02]  /*5640*/  IMAD R0, R5, R14.reuse, RZ ;  /* 0x0000000e05007224 */ /* 0x080fe400078e02ff */
[----:B------:R-:W2:Y:S01]  /*5650*/  LDC R8, c[0x0][0x608] ;  /* 0x00018200ff087b82 */ /* 0x000ea20000000800 */
[C---:B------:R-:W-:Y:S01]  /*5660*/  IMAD.WIDE.U32 R4, R3.reuse, R14, R16 ;  /* 0x0000000e03047225 */ /* 0x040fe200078e0010 */
[----:B------:R-:W3:Y:S03]  /*5670*/  F2I.U32.TRUNC.NTZ R7, R7 ;  /* 0x0000000700077305 */ /* 0x000ee6000020f000 */
[----:B------:R-:W-:Y:S01]  /*5680*/  IMAD R3, R3, R15, R0 ;  /* 0x0000000f03037224 */ /* 0x000fe200078e0200 */
[----:B------:R-:W-:-:S02]  /*5690*/  I2FP.F32.U32 R0, R21 ;  /* 0x0000001500007245 */ /* 0x000fc40000201000 */
[----:B------:R-:W4:Y:S01]  /*56a0*/  LDC R26, c[0x0][0x658] ;  /* 0x00019600ff1a7b82 */ /* 0x000f220000000800 */
[----:B------:R-:W-:Y:S01]  /*56b0*/  IMAD.IADD R3, R5, 0x1, R3 ;  /* 0x0000000105037824 */ /* 0x000fe200078e0203 */
[----:B0-----:R-:W-:Y:S01]  /*56c0*/  ISETP.NE.U32.AND P0, PT, R28, RZ, PT ;  /* 0x000000ff1c00720c */ /* 0x001fe20003f05070 */
[----:B------:R-:W-:-:S03]  /*56d0*/  FMUL R0, R0, UR4 ;  /* 0x0000000400007c20 */ /* 0x000fc60008400000 */
[----:B------:R-:W-:Y:S01]  /*56e0*/  ISETP.NE.AND.EX P0, PT, R29, RZ, PT, P0 ;  /* 0x000000ff1d00720c */ /* 0x000fe20003f05300 */
[----:B------:R0:W0:Y:S01]  /*56f0*/  F2I.U32.TRUNC.NTZ R14, R0 ;  /* 0x00000000000e7305 */ /* 0x000022000020f000 */
[----:B------:R-:W0:Y:S01]  /*5700*/  LDC R9, c[0x0][0x144] ;  /* 0x00005100ff097b82 */ /* 0x000e220000000800 */
[-C--:B-1----:R-:W-:Y:S01]  /*5710*/  SHF.R.U64 R10, R4, R6.reuse, R3 ;  /* 0x00000006040a7219 */ /* 0x082fe20000001203 */
[----:B---3--:R-:W-:Y:S01]  /*5720*/  IMAD.MOV R7, RZ, RZ, -R7 ;  /* 0x000000ffff077224 */ /* 0x008fe200078e0a07 */
[----:B------:R-:W-:-:S05]  /*5730*/  SHF.R.U32.HI R3, RZ, R6, R3 ;  /* 0x00000006ff037219 */ /* 0x000fca0000011603 */
[----:B------:R-:W1:Y:S01]  /*5740*/  LDC R24, c[0x0][0x148] ;  /* 0x00005200ff187b82 */ /* 0x000e620000000800 */
[-CC-:B--2---:R-:W-:Y:S02]  /*5750*/  SHF.R.U64 R12, R10, R8.reuse, R3.reuse ;  /* 0x000000080a0c7219 */ /* 0x184fe40000001203 */
[----:B------:R-:W-:-:S05]  /*5760*/  SHF.R.U32.HI R3, RZ, R8, R3 ;  /* 0x00000008ff037219 */ /* 0x000fca0000011603 */
[----:B------:R-:W2:Y:S01]  /*5770*/  LDC R15, c[0x0][0x600] ;  /* 0x00018000ff0f7b82 */ /* 0x000ea20000000800 */
[-CC-:B----4-:R-:W-:Y:S02]  /*5780*/  SHF.R.U64 R13, R12, R26.reuse, R3.reuse ;  /* 0x0000001a0c0d7219 */ /* 0x190fe40000001203 */
[----:B------:R-:W-:-:S03]  /*5790*/  SHF.R.U32.HI R5, RZ, R26, R3 ;  /* 0x0000001aff057219 */ /* 0x000fc60000011603 */
[----:B------:R-:W-:Y:S02]  /*57a0*/  IMAD.MOV.U32 R4, RZ, RZ, R13 ;  /* 0x000000ffff047224 */ /* 0x000fe400078e000d */
[----:B------:R-:W3:Y:S01]  /*57b0*/  LDC R27, c[0x0][0x648] ;  /* 0x00019200ff1b7b82 */ /* 0x000ee20000000800 */
[----:B0-----:R-:W-:-:S07]  /*57c0*/  IMAD R25, R9, R7, R20 ;  /* 0x0000000709197224 */ /* 0x001fce00078e0214 */
[----:B------:R-:W0:Y:S08]  /*57d0*/  LDC R30, c[0x0][0x638] ;  /* 0x00018e00ff1e7b82 */ /* 0x000e300000000800 */
[----:B------:R-:W4:Y:S01]  /*57e0*/  LDC R31, c[0x0][0x610] ;  /* 0x00018400ff1f7b82 */ /* 0x000f220000000800 */
[----:B-1----:R-:W-:Y:S05]  /*57f0*/  @!P0 BRA `(.L_x_166) ;  /* 0x0000000000288947 */ /* 0x002fea0003800000 */
[----:B------:R-:W1:Y:S02]  /*5800*/  LDC R0, c[0x0][0x64c] ;  /* 0x00019300ff007b82 */ /* 0x000e640000000800 */
[----:B-1----:R-:W-:-:S05]  /*5810*/  IADD3 R3, P0, R13, R0, RZ ;  /* 0x000000000d037210 */ /* 0x002fca0007f1e0ff */
        /* <DEDUP_REMOVED lines=8> */
.L_x_166:
[----:B------:R-:W-:Y:S01]  /*58a0*/  ISETP.NE.AND P0, PT, R2, 0x1, PT ;  /* 0x000000010200780c */ /* 0x000fe20003f05270 */
[----:B------:R-:W-:Y:S01]  /*58b0*/  IMAD.MOV R14, RZ, RZ, -R14 ;  /* 0x000000ffff0e7224 */ /* 0x000fe200078e0a0e */
[----:B---3--:R-:W-:Y:S01]  /*58c0*/  SHF.R.U64 R0, R4, R27, R5 ;  /* 0x0000001b04007219 */ /* 0x008fe20000001205 */
[----:B--2---:R-:W-:Y:S01]  /*58d0*/  VIADD R5, R15, 0xffffffff ;  /* 0xffffffff0f057836 */ /* 0x004fe20000000000 */
[----:B------:R-:W-:-:S03]  /*58e0*/  LOP3.LUT R3, R12, R95, RZ, 0xc0, !PT ;  /* 0x0000005f0c037212 */ /* 0x000fc600078ec0ff */
[----:B------:R-:W-:Y:S01]  /*58f0*/  IMAD.MOV R4, RZ, RZ, -R0 ;  /* 0x000000ffff047224 */ /* 0x000fe200078e0a00 */
[----:B------:R-:W-:Y:S01]  /*5900*/  LOP3.LUT R10, R10, R5, RZ, 0xc0, !PT ;  /* 0x000000050a0a7212 */ /* 0x000fe200078ec0ff */
[----:B------:R-:W-:Y:S02]  /*5910*/  IMAD R0, R92, R0, R3 ;  /* 0x000000005c007224 */ /* 0x000fe400078e0203 */
[----:B0-----:R-:W-:Y:S02]  /*5920*/  IMAD R3, R4, R30, R13 ;  /* 0x0000001e04037224 */ /* 0x001fe400078e020d */
[----:B------:R-:W-:Y:S02]  /*5930*/  @P0 IMAD R25, R24, R14, R21 ;  /* 0x0000000e18190224 */ /* 0x000fe400078e0215 */
[----:B------:R-:W-:Y:S02]  /*5940*/  IMAD R5, R3, R15, R10 ;  /* 0x0000000f03057224 */ /* 0x000fe400078e020a */
[----:B----4-:R-:W-:-:S02]  /*5950*/  IMAD R0, R0, R31, R25 ;  /* 0x0000001f00007224 */ /* 0x010fc400078e0219 */
[----:B------:R-:W-:-:S03]  /*5960*/  IMAD.MOV.U32 R4, RZ, RZ, 0x1 ;  /* 0x00000001ff047424 */ /* 0x000fc600078e00ff */
[----:B------:R-:W-:Y:S02]  /*5970*/  SEL R98, R5, R0, !P0 ;  /* 0x0000000005627207 */ /* 0x000fe40004000000 */
[----:B------:R-:W-:Y:S02]  /*5980*/  PRMT R3, R4, 0x7610, R3 ;  /* 0x0000761004037816 */ /* 0x000fe40000000003 */
[----:B------:R-:W-:-:S07]  /*5990*/  SEL R0, R0, R5, !P0 ;  /* 0x0000000500007207 */ /* 0x000fce0004000000 */
.L_x_164:
[----:B------:R-:W-:Y:S01]  /*59a0*/  LOP3.LUT P0, RZ, R3, 0xff, RZ, 0xc0, !PT ;  /* 0x000000ff03ff7812 */ /* 0x000fe2000780c0ff */
[----:B------:R-:W-:-:S12]  /*59b0*/  IMAD.MOV.U32 R99, RZ, RZ, R0 ;  /* 0x000000ffff637224 */ /* 0x000fd800078e0000 */
[----:B------:R-:W-:Y:S05]  /*59c0*/  @P0 BRA `(.L_x_167) ;  /* 0xffffffbc00480947 */ /* 0x000fea000383ffff */
[----:B------:R-:W-:Y:S05]  /*59d0*/  EXIT ;  /* 0x000000000000794d */ /* 0x000fea0003800000 */
.L_x_8:
        /* <DEDUP_REMOVED lines=26> */
.L_x_169:
[----:B------:R-:W0:Y:S01]  /*5b80*/  LDC.64 R28, c[0x0][0x640] ;  /* 0x00019000ff1c7b82 */ /* 0x000e220000000a00 */
[-CC-:B------:R-:W-:Y:S01]  /*5b90*/  SHF.R.U64 R22, R14, R6.reuse, R15.reuse ;  /* 0x000000060e167219 */ /* 0x180fe2000000120f */
[----:B------:R-:W-:Y:S01]  /*5ba0*/  IMAD.MOV.U32 R30, RZ, RZ, 0x1 ;  /* 0x00000001ff1e7424 */ /* 0x000fe200078e00ff */
[----:B------:R-:W-:Y:S02]  /*5bb0*/  SHF.R.U32.HI R6, RZ, R6, R15 ;  /* 0x00000006ff067219 */ /* 0x000fe4000001160f */
[----:B------:R-:W-:-:S03]  /*5bc0*/  IADD3 R13, P0, RZ, -R22, RZ ;  /* 0x80000016ff0d7210 */ /* 0x000fc60007f1e0ff */
[----:B------:R-:W1:Y:S02]  /*5bd0*/  LDC R12, c[0x0][0x618] ;  /* 0x00018600ff0c7b82 */ /* 0x000e640000000800 */
[----:B------:R-:W-:-:S04]  /*5be0*/  IMAD.X R11, RZ, RZ, ~R6, P0 ;  /* 0x000000ffff0b7224 */ /* 0x000fc800000e0e06 */
[-C--:B------:R-:W-:Y:S02]  /*5bf0*/  IMAD R6, R11, R24.reuse, RZ ;  /* 0x000000180b067224 */ /* 0x080fe400078e02ff */
[----:B------:R-:W2:Y:S01]  /*5c00*/  LDC R14, c[0x0][0x608] ;  /* 0x00018200ff0e7b82 */ /* 0x000ea20000000800 */
[----:B------:R-:W-:-:S04]  /*5c10*/  IMAD.WIDE.U32 R10, R13, R24, R16 ;  /* 0x000000180d0a7225 */ /* 0x000fc800078e0010 */
[----:B------:R-:W-:-:S03]  /*5c20*/  IMAD R13, R13, R25, R6 ;  /* 0x000000190d0d7224 */ /* 0x000fc600078e0206 */
[----:B------:R-:W3:Y:S01]  /*5c30*/  LDC R27, c[0x0][0x658] ;  /* 0x00019600ff1b7b82 */ /* 0x000ee20000000800 */
[----:B------:R-:W-:Y:S01]  /*5c40*/  IMAD.IADD R11, R11, 0x1, R13 ;  /* 0x000000010b0b7824 */ /* 0x000fe200078e020d */
[----:B0-----:R-:W-:-:S04]  /*5c50*/  ISETP.NE.U32.AND P0, PT, R28, RZ, PT ;  /* 0x000000ff1c00720c */ /* 0x001fc80003f05070 */
[----:B------:R-:W-:Y:S02]  /*5c60*/  ISETP.NE.AND.EX P0, PT, R29, RZ, PT, P0 ;  /* 0x000000ff1d00720c */ /* 0x000fe40003f05300 */
[----:B------:R-:W0:Y:S01]  /*5c70*/  LDC R20, c[0x0][0x600] ;  /* 0x00018000ff147b82 */ /* 0x000e220000000800 */
[-CC-:B-1----:R-:W-:Y:S01]  /*5c80*/  SHF.R.U64 R8, R10, R12.reuse, R11.reuse ;  /* 0x0000000c0a087219 */ /* 0x182fe2000000120b */
[----:B------:R-:W-:Y:S01]  /*5c90*/  IMAD.MOV.U32 R10, RZ, RZ, -0x1 ;  /* 0xffffffffff0a7424 */ /* 0x000fe200078e00ff */
[----:B------:R-:W-:-:S05]  /*5ca0*/  SHF.R.U32.HI R11, RZ, R12, R11 ;  /* 0x0000000cff0b7219 */ /* 0x000fca000001160b */
[----:B------:R-:W1:Y:S01]  /*5cb0*/  LDC R24, c[0x0][0x648] ;  /* 0x00019200ff187b82 */ /* 0x000e620000000800 */
[-CC-:B--2---:R-:W-:Y:S02]  /*5cc0*/  SHF.R.U64 R21, R8, R14.reuse, R11.reuse ;  /* 0x0000000e08157219 */ /* 0x184fe4000000120b */
[----:B------:R-:W-:-:S05]  /*5cd0*/  SHF.R.U32.HI R6, RZ, R14, R11 ;  /* 0x0000000eff067219 */ /* 0x000fca000001160b */
[----:B------:R-:W2:Y:S01]  /*5ce0*/  LDC R26, c[0x0][0x638] ;  /* 0x00018e00ff1a7b82 */ /* 0x000ea20000000800 */
[-C--:B---3--:R-:W-:Y:S02]  /*5cf0*/  SHF.L.U32 R10, R10, R27.reuse, RZ ;  /* 0x0000001b0a0a7219 */ /* 0x088fe400000006ff */
[-CC-:B------:R-:W-:Y:S02]  /*5d00*/  SHF.R.U64 R25, R21, R27.reuse, R6.reuse ;  /* 0x0000001b15197219 */ /* 0x180fe40000001206 */
[----:B------:R-:W-:Y:S02]  /*5d10*/  LOP3.LUT R32, RZ, R10, RZ, 0x33, !PT ;  /* 0x0000000aff207212 */ /* 0x000fe400078e33ff */
[----:B------:R-:W-:Y:S01]  /*5d20*/  SHF.R.U32.HI R11, RZ, R27, R6 ;  /* 0x0000001bff0b7219 */ /* 0x000fe20000011606 */
[----:B------:R-:W3:Y:S01]  /*5d30*/  LDC R31, c[0x0][0x610] ;  /* 0x00018400ff1f7b82 */ /* 0x000ee20000000800 */
[----:B------:R-:W-:Y:S01]  /*5d40*/  IMAD.MOV.U32 R10, RZ, RZ, R25 ;  /* 0x000000ffff0a7224 */ /* 0x000fe200078e0019 */
[----:B------:R-:W-:Y:S06]  /*5d50*/  @!P0 BRA `(.L_x_170) ;  /* 0x0000000000288947 */ /* 0x000fec0003800000 */
        /* <DEDUP_REMOVED lines=10> */
.L_x_170:
[----:B------:R-:W-:Y:S02]  /*5e00*/  ISETP.NE.AND P0, PT, R2, 0x1, PT ;  /* 0x000000010200780c */ /* 0x000fe40003f05270 */
[----:B-1----:R-:W-:Y:S01]  /*5e10*/  SHF.R.U64 R6, R10, R24, R11 ;  /* 0x000000180a067219 */ /* 0x002fe2000000120b */
[----:B0-----:R-:W-:Y:S01]  /*5e20*/  VIADD R11, R20, 0xffffffff ;  /* 0xffffffff140b7836 */ /* 0x001fe20000000000 */
[----:B------:R-:W-:Y:S02]  /*5e30*/  SHF.L.U32 R30, R30, R27, RZ ;  /* 0x0000001b1e1e7219 */ /* 0x000fe400000006ff */
[----:B------:R-:W-:Y:S01]  /*5e40*/  LOP3.LUT R5, R21, R32, RZ, 0xc0, !PT ;  /* 0x0000002015057212 */ /* 0x000fe200078ec0ff */
[----:B------:R-:W-:-:S04]  /*5e50*/  IMAD.MOV R10, RZ, RZ, -R6 ;  /* 0x000000ffff0a7224 */ /* 0x000fc800078e0a06 */
[----:B------:R-:W-:Y:S01]  /*5e60*/  IMAD R6, R30, R6, R5 ;  /* 0x000000061e067224 */ /* 0x000fe200078e0205 */
[----:B------:R-:W-:Y:S01]  /*5e70*/  LOP3.LUT R5, R8, R11, RZ, 0xc0, !PT ;  /* 0x0000000b08057212 */ /* 0x000fe200078ec0ff */
[----:B------:R-:W-:Y:S02]  /*5e80*/  @P0 IMAD R7, R9, R23, R4 ;  /* 0x0000001709070224 */ /* 0x000fe400078e0204 */
[----:B--2---:R-:W-:Y:S02]  /*5e90*/  IMAD R4, R10, R26, R25 ;  /* 0x0000001a0a047224 */ /* 0x004fe400078e0219 */
[----:B---3--:R-:W-:Y:S02]  /*5ea0*/  IMAD R7, R6, R31, R7 ;  /* 0x0000001f06077224 */ /* 0x008fe400078e0207 */
[----:B------:R-:W-:Y:S02]  /*5eb0*/  IMAD R4, R4, R20, R5 ;  /* 0x0000001404047224 */ /* 0x000fe400078e0205 */
[----:B------:R-:W-:-:S02]  /*5ec0*/  IMAD.MOV.U32 R8, RZ, RZ, 0x1 ;  /* 0x00000001ff087424 */ /* 0x000fc400078e00ff */
[----:B------:R-:W-:Y:S01]  /*5ed0*/  IMAD.MOV.U32 R6, RZ, RZ, R22 ;  /* 0x000000ffff067224 */ /* 0x000fe200078e0016 */
[----:B------:R-:W-:Y:S02]  /*5ee0*/  SEL R20, R4, R7, !P0 ;  /* 0x0000000704147207 */ /* 0x000fe40004000000 */
[----:B------:R-:W-:-:S07]  /*5ef0*/  SEL R21, R7, R4, !P0 ;  /* 0x0000000407157207 */ /* 0x000fce0004000000 */
.L_x_168:
[----:B------:R-:W-:-:S08]  /*5f00*/  NOP ;  /* 0x0000000000007918 */ /* 0x000fd00000000000 */
[----:B------:R-:W0:-:S00]  /*5f10*/  USETMAXREG.DEALLOC.CTAPOOL 0x28 ;  /* 0x00000028000079c8 */ /* 0x000e0000080e0500 */
[----:B0-----:R-:W-:-:S13]  /*5f20*/  ISETP.NE.AND P0, PT, R3, RZ, PT ;  /* 0x000000ff0300720c */ /* 0x001fda0003f05270 */
[----:B------:R-:W-:Y:S05]  /*5f30*/  @P0 EXIT ;  /* 0x000000000000094d */ /* 0x000fea0003800000 */
[----:B------:R-:W-:Y:S01]  /*5f40*/  LOP3.LUT P0, RZ, R8, 0xff, RZ, 0xc0, !PT ;  /* 0x000000ff08ff7812 */ /* 0x000fe2000780c0ff */
[----:B------:R-:W-:Y:S02]  /*5f50*/  IMAD.MOV.U32 R3, RZ, RZ, 0x1 ;  /* 0x00000001ff037424 */ /* 0x000fe400078e00ff */
[----:B------:R-:W-:-:S10]  /*5f60*/  IMAD.MOV.U32 R8, RZ, RZ, RZ ;  /* 0x000000ffff087224 */ /* 0x000fd400078e00ff */
[----:B------:R-:W-:Y:S05]  /*5f70*/  @!P0 BRA `(.L_x_171) ;  /* 0x0000000c00288947 */ /* 0x000fea0003800000 */
[----:B------:R-:W0:Y:S01]  /*5f80*/  LDC R3, c[0x0][0x28c] ;  /* 0x0000a300ff037b82 */ /* 0x000e220000000800 */
[----:B------:R-:W-:Y:S01]  /*5f90*/  ULDC UR5, c[0x0][0x658] ;  /* 0x0001960000057ab9 */ /* 0x000fe20000000800 */
[----:B------:R-:W-:Y:S01]  /*5fa0*/  UMOV UR6, 0xffffffff ;  /* 0xffffffff00067882 */ /* 0x000fe20000000000 */
[----:B------:R-:W-:Y:S01]  /*5fb0*/  BSSY B0, `(.L_x_171) ;  /* 0x00000c6000007945 */ /* 0x000fe20003800000 */
[----:B------:R-:W-:Y:S01]  /*5fc0*/  USHF.L.U32 UR6, UR6, UR5, URZ ;  /* 0x0000000506067299 */ /* 0x000fe2000800063f */
[----:B------:R-:W-:Y:S01]  /*5fd0*/  IMAD.MOV.U32 R12, RZ, RZ, 0x1 ;  /* 0x00000001ff0c7424 */ /* 0x000fe200078e00ff */
[----:B------:R-:W-:Y:S01]  /*5fe0*/  LOP3.LUT R9, R18, 0x2, RZ, 0xfc, !PT ;  /* 0x0000000212097812 */ /* 0x000fe200078efcff */
[----:B------:R-:W-:Y:S01]  /*5ff0*/  IMAD.MOV.U32 R8, RZ, RZ, RZ ;  /* 0x000000ffff087224 */ /* 0x000fe200078e00ff */
[----:B------:R-:W1:Y:S01]  /*6000*/  S2UR UR8, SR_CgaCtaId ;  /* 0x00000000000879c3 */ /* 0x000e620000008800 */
[----:B------:R-:W-:Y:S01]  /*6010*/  ULDC UR4, c[0x0][0x600] ;  /* 0x0001800000047ab9 */ /* 0x000fe20000000800 */
[----:B------:R-:W-:Y:S01]  /*6020*/  UMOV UR7, 0x1 ;  /* 0x0000000100077882 */ /* 0x000fe20000000000 */
[----:B------:R-:W-:-:S02]  /*6030*/  UIADD3 UR14, UR4, -0x1, URZ ;  /* 0xffffffff040e7890 */ /* 0x000fc4000fffe03f */
[----:B------:R-:W-:Y:S02]  /*6040*/  USHF.L.U32 UR16, UR7, UR5, URZ ;  /* 0x0000000507107299 */ /* 0x000fe4000800063f */
[----:B------:R-:W-:Y:S01]  /*6050*/  ULOP3.LUT UR15, URZ, UR6, URZ, 0x33, !UPT ;  /* 0x000000063f0f7292 */ /* 0x000fe2000f8e333f */
[----:B------:R-:W-:Y:S01]  /*6060*/  ULDC.64 UR20, c[0x0][0x198] ;  /* 0x0000660000147ab9 */ /* 0x000fe20000000a00 */
[----:B0-----:R-:W-:-:S05]  /*6070*/  VIADD R3, R3, 0x1f ;  /* 0x0000001f03037836 */ /* 0x001fca0000000000 */
[----:B------:R-:W-:Y:S01]  /*6080*/  SHF.R.S32.HI R4, RZ, 0x1f, R3 ;  /* 0x0000001fff047819 */ /* 0x000fe20000011403 */
[----:B-1----:R-:W-:-:S03]  /*6090*/  IMAD.U32 R10, RZ, RZ, UR8 ;  /* 0x00000008ff0a7e24 */ /* 0x002fc6000f8e00ff */
[----:B------:R-:W-:Y:S01]  /*60a0*/  LEA.HI R4, R4, R3, RZ, 0x5 ;  /* 0x0000000304047211 */ /* 0x000fe200078f28ff */
[----:B------:R-:W-:-:S03]  /*60b0*/  IMAD.MOV.U32 R3, RZ, RZ, 0x1 ;  /* 0x00000001ff037424 */ /* 0x000fc600078e00ff */
[----:B------:R-:W-:Y:S02]  /*60c0*/  SHF.R.S32.HI R11, RZ, 0x5, R4 ;  /* 0x00000005ff0b7819 */ /* 0x000fe40000011404 */
[----:B------:R-:W-:-:S03]  /*60d0*/  LEA R13, R10, 0x280, 0xb ;  /* 0x000002800a0d7811 */ /* 0x000fc600078e58ff */
[----:B------:R-:W-:-:S07]  /*60e0*/  VIADD R19, R11, 0x1 ;  /* 0x000000010b137836 */ /* 0x000fce0000000000 */
.L_x_182:
[----:B------:R-:W-:-:S03]  /*60f0*/  UMOV UR4, 0xffffffff ;  /* 0xffffffff00047882 */ /* 0x000fc60000000000 */
[----:B------:R-:W-:Y:S05]  /*6100*/  BRA.DIV UR4, `(.L_x_172) ;  /* 0x0000001e040c7947 */ /* 0x000fea000b800000 */
[----:B------:R-:W-:-:S13]  /*6110*/  ELECT P6, URZ, PT ;  /* 0x00000000003f782f */ /* 0x000fda00038c0000 */
.L_x_217:
[----:B------:R-:W0:Y:S01]  /*6120*/  LDC R4, c[0x0][0x28c] ;  /* 0x0000a300ff047b82 */ /* 0x000e220000000800 */
[----:B------:R-:W-:Y:S01]  /*6130*/  BSSY B1, `(.L_x_173) ;  /* 0x000003a000017945 */ /* 0x000fe20003800000 */
[----:B0-----:R-:W-:-:S13]  /*6140*/  ISETP.LT.OR P6, PT, R4, 0x1, !P6 ;  /* 0x000000010400780c */ /* 0x001fda00077c1670 */
[----:B------:R-:W-:Y:S05]  /*6150*/  @P6 BRA `(.L_x_174) ;  /* 0x0000000000dc6947 */ /* 0x000fea0003800000 */
[----:B------:R-:W-:Y:S02]  /*6160*/  IMAD R21, R21, 0x2, R10 ;  /* 0x0000000215157824 */ /* 0x000fe400078e020a */
[----:B------:R-:W-:Y:S02]  /*6170*/  IMAD.SHL.U32 R22, R20, 0x80, RZ ;  /* 0x0000008014167824 */ /* 0x000fe400078e00ff */
[----:B------:R-:W-:Y:S02]  /*6180*/  IMAD.MOV.U32 R24, RZ, RZ, RZ ;  /* 0x000000ffff187224 */ /* 0x000fe400078e00ff */
[----:B------:R-:W-:Y:S02]  /*6190*/  IMAD.MOV.U32 R4, RZ, RZ, R19 ;  /* 0x000000ffff047224 */ /* 0x000fe400078e0013 */
[----:B------:R-:W-:Y:S02]  /*61a0*/  IMAD.MOV.U32 R5, RZ, RZ, R3 ;  /* 0x000000ffff057224 */ /* 0x000fe400078e0003 */
[----:B------:R-:W-:-:S02]  /*61b0*/  IMAD.MOV.U32 R14, RZ, RZ, R8 ;  /* 0x000000ffff0e7224 */ /* 0x000fc400078e0008 */
[----:B------:R-:W-:-:S07]  /*61c0*/  IMAD.SHL.U32 R21, R21, 0x40, RZ ;  /* 0x0000004015157824 */ /* 0x000fce00078e00ff */
.L_x_177:
[----:B------:R-:W0:Y:S01]  /*61d0*/  S2UR UR4, SR_CgaCtaId ;  /* 0x00000000000479c3 */ /* 0x000e220000008800 */
[----:B------:R-:W-:Y:S02]  /*61e0*/  MOV R7, 0x400 ;  /* 0x0000040000077802 */ /* 0x000fe40000000f00 */
[----:B------:R-:W-:-:S13]  /*61f0*/  ISETP.NE.AND P1, PT, R0, RZ, PT ;  /* 0x000000ff0000720c */ /* 0x000fda0003f25270 */
[----:B------:R-:W1:Y:S01]  /*6200*/  @!P1 LDC R15, c[0x0][0x500] ;  /* 0x00014000ff0f9b82 */ /* 0x000e620000000800 */
[----:B0-----:R-:W-:-:S05]  /*6210*/  IMAD.U32 R10, RZ, RZ, UR4 ;  /* 0x00000004ff0a7e24 */ /* 0x001fca000f8e00ff */
[----:B------:R-:W-:Y:S02]  /*6220*/  LEA R23, R10, R7, 0x18 ;  /* 0x000000070a177211 */ /* 0x000fe400078ec0ff */
[----:B------:R-:W-:-:S03]  /*6230*/  SHF.L.U32 R7, R5, 0x1f, RZ ;  /* 0x0000001f05077819 */ /* 0x000fc600000006ff */
[----:B------:R-:W-:-:S04]  /*6240*/  IMAD R20, R14, 0x8, R23 ;  /* 0x000000080e147824 */ /* 0x000fc800078e0217 */
[----:B------:R-:W0:Y:S02]  /*6250*/  SYNCS.PHASECHK.TRANS64.TRYWAIT P0, [R20+URZ+0xe0], R7 ;  /* 0x0000e007140075a7 */ /* 0x000e24000800017f */
[----:B01----:R-:W-:Y:S05]  /*6260*/  @!P0 BRA `(.L_x_175) ;  /* 0x0000001800d48947 */ /* 0x003fea0003800000 */
.L_x_218:
[----:B0-----:R-:W-:Y:S01]  /*6270*/  PRMT R7, R9, 0x9910, RZ ;  /* 0x0000991009077816 */ /* 0x001fe200000000ff */
[----:B------:R0:W-:Y:S03]  /*6280*/  @!P1 SYNCS.ARRIVE.TRANS64 RZ, [R20+URZ], R15 ;  /* 0x0000000f14ff99a7 */ /* 0x0001e6000800003f */
[----:B------:R-:W-:-:S13]  /*6290*/  ISETP.NE.AND P0, PT, R7, 0x2, PT ;  /* 0x000000020700780c */ /* 0x000fda0003f05270 */
[----:B0-----:R-:W-:Y:S05]  /*62a0*/  @P0 BRA `(.L_x_176) ;  /* 0x0000000000040947 */ /* 0x001fea0003800000 */
[----:B------:R-:W-:Y:S01]  /*62b0*/  BPT.TRAP 0x1 ;  /* 0x000000040000795c */ /* 0x000fe20000300000 */
.L_x_176:
[C---:B------:R-:W-:Y:S01]  /*62c0*/  IMAD R7, R14.reuse, 0x1000, R13 ;  /* 0x000010000e077824 */ /* 0x040fe200078e020d */
[----:B------:R-:W-:Y:S01]  /*62d0*/  R2UR UR8, R23 ;  /* 0x00000000170872ca */ /* 0x000fe200000e0000 */
[----:B------:R-:W-:Y:S01]  /*62e0*/  IMAD R23, R14, 0x1000, R23 ;  /* 0x000010000e177824 */ /* 0x000fe200078e0217 */
[----:B------:R-:W-:Y:S01]  /*62f0*/  R2UR UR17, R21 ;  /* 0x00000000151172ca */ /* 0x000fe200000e0000 */
[----:B------:R-:W-:Y:S01]  /*6300*/  VIADD R4, R4, 0xffffffff ;  /* 0xffffffff04047836 */ /* 0x000fe20000000000 */
[----:B------:R-:W-:Y:S01]  /*6310*/  R2UR UR5, R7 ;  /* 0x00000000070572ca */ /* 0x000fe200000e0000 */
[----:B------:R-:W-:Y:S01]  /*6320*/  UIADD3 UR4, UP0, UR20, 0xf0, URZ ;  /* 0x000000f014047890 */ /* 0x000fe2000ff1e03f */
[----:B------:R-:W-:Y:S01]  /*6330*/  R2UR UR11, R23 ;  /* 0x00000000170b72ca */ /* 0x000fe200000e0000 */
[----:B------:R-:W-:Y:S01]  /*6340*/  UIADD3 UR22, UP1, UR20, 0x1f0, URZ ;  /* 0x000001f014167890 */ /* 0x000fe2000ff3e03f */
[----:B------:R-:W-:Y:S01]  /*6350*/  R2UR UR9, R20 ;  /* 0x00000000140972ca */ /* 0x000fe200000e0000 */
[----:B------:R-:W-:Y:S01]  /*6360*/  VIADD R14, R14, 0x1 ;  /* 0x000000010e0e7836 */ /* 0x000fe20000000000 */
[----:B------:R-:W-:Y:S01]  /*6370*/  R2UR UR10, R24 ;  /* 0x00000000180a72ca */ /* 0x000fe200000e0000 */
[----:B------:R-:W-:Y:S01]  /*6380*/  UIADD3.X UR23, URZ, UR21, URZ, UP1, !UPT ;  /* 0x000000153f177290 */ /* 0x000fe20008ffe43f */
[----:B------:R-:W-:Y:S01]  /*6390*/  R2UR UR12, R6 ;  /* 0x00000000060c72ca */ /* 0x000fe200000e0000 */
[----:B------:R-:W-:Y:S01]  /*63a0*/  UMOV UR19, 0x30000 ;  /* 0x0003000000137882 */ /* 0x000fe20000000000 */
[----:B------:R-:W-:Y:S01]  /*63b0*/  R2UR UR18, R22 ;  /* 0x00000000161272ca */ /* 0x000fe200000e0000 */
[----:B------:R-:W-:Y:S01]  /*63c0*/  UMOV UR6, 0x0 ;  /* 0x0000000000067882 */ /* 0x000fe20000000000 */
[----:B------:R-:W-:Y:S01]  /*63d0*/  ISETP.GT.AND P1, PT, R4, 0x1, PT ;  /* 0x000000010400780c */ /* 0x000fe20003f24270 */
[----:B------:R-:W-:Y:S01]  /*63e0*/  UIADD3 UR8, UR8, UR5, URZ ;  /* 0x0000000508087290 */ /* 0x000fe2000fffe03f */
[----:B------:R-:W-:Y:S01]  /*63f0*/  ISETP.NE.AND P0, PT, R14, 0x1c, PT ;  /* 0x0000001c0e00780c */ /* 0x000fe20003f05270 */
[----:B------:R-:W-:Y:S01]  /*6400*/  UIADD3.X UR5, URZ, UR21, URZ, UP0, !UPT ;  /* 0x000000153f057290 */ /* 0x000fe200087fe43f */
[----:B------:R-:W-:Y:S01]  /*6410*/  VIADD R24, R24, 0x20 ;  /* 0x0000002018187836 */ /* 0x000fe20000000000 */
[----:B------:R-:W-:Y:S01]  /*6420*/  UIADD3 UR13, UR11, 0x1c280, URZ ;  /* 0x0001c2800b0d7890 */ /* 0x000fe2000fffe03f */
[----:B------:R-:W-:Y:S01]  /*6430*/  SEL R20, RZ, 0x1, P0 ;  /* 0x00000001ff147807 */ /* 0x000fe20000000000 */
[----:B------:R-:W-:Y:S01]  /*6440*/  UMOV UR7, 0x10000000 ;  /* 0x1000000000077882 */ /* 0x000fe20000000000 */
[----:B------:R-:W-:Y:S01]  /*6450*/  UMOV UR11, UR17 ;  /* 0x00000011000b7c82 */ /* 0x000fe20008000000 */
[----:B------:R-:W-:-:S02]  /*6460*/  SEL R14, R14, RZ, P0 ;  /* 0x000000ff0e0e7207 */ /* 0x000fc40000000000 */
[----:B------:R-:W-:Y:S01]  /*6470*/  LOP3.LUT R5, R5, R20, RZ, 0x3c, !PT ;  /* 0x0000001405057212 */ /* 0x000fe200078e3cff */
[----:B------:R0:W-:Y:S02]  /*6480*/  UTMALDG.3D.MULTICAST [UR8], [UR4], UR19, desc[UR6] ;  /* 0x00000608040073b4 */ /* 0x0001e40008011813 */
[----:B0-----:R-:W-:Y:S01]  /*6490*/  UMOV UR8, UR13 ;  /* 0x0000000d00087c82 */ /* 0x001fe20008000000 */
[----:B------:R-:W-:Y:S02]  /*64a0*/  UMOV UR11, UR18 ;  /* 0x00000012000b7c82 */ /* 0x000fe40008000000 */
[----:B------:R0:W-:Y:S02]  /*64b0*/  UTMALDG.3D [UR8], [UR22], desc[UR6] ;  /* 0x00000608160075b4 */ /* 0x0001e40008011000 */
[----:B0-----:R-:W-:Y:S05]  /*64c0*/  @P1 BRA `(.L_x_177) ;  /* 0xfffffffc00401947 */ /* 0x001fea000383ffff */
.L_x_174:
[----:B------:R-:W-:Y:S05]  /*64d0*/  BSYNC B1 ;  /* 0x0000000000017941 */ /* 0x000fea0003800000 */
.L_x_173:
[----:B------:R-:W-:Y:S01]  /*64e0*/  LOP3.LUT P2, RZ, R12, 0xff, RZ, 0xc0, !PT ;  /* 0x000000ff0cff7812 */ /* 0x000fe2000784c0ff */
[C---:B------:R-:W-:Y:S01]  /*64f0*/  IMAD.IADD R7, R11.reuse, 0x1, R8 ;  /* 0x000000010b077824 */ /* 0x040fe200078e0208 */
[----:B------:R-:W-:Y:S01]  /*6500*/  ULDC.64 UR4, c[0x0][0x650] ;  /* 0x0001940000047ab9 */ /* 0x000fe20000000a00 */
[----:B------:R-:W-:Y:S01]  /*6510*/  ISETP.GE.U32.AND P1, PT, R11, 0x1c, PT ;  /* 0x0000001c0b00780c */ /* 0x000fe20003f26070 */
[----:B------:R-:W-:Y:S01]  /*6520*/  BSSY B1, `(.L_x_178) ;  /* 0x000006c000017945 */ /* 0x000fe20003800000 */
[----:B------:R-:W-:Y:S01]  /*6530*/  IMAD.MOV.U32 R21, RZ, RZ, -0x1 ;  /* 0xffffffffff157424 */ /* 0x000fe200078e00ff */
[----:B------:R-:W-:Y:S01]  /*6540*/  ISETP.GT.U32.AND P0, PT, R7, 0x1b, PT ;  /* 0x0000001b0700780c */ /* 0x000fe20003f04070 */
[----:B------:R-:W-:Y:S01]  /*6550*/  IMAD.MOV.U32 R20, RZ, RZ, -0x1 ;  /* 0xffffffffff147424 */ /* 0x000fe200078e00ff */
[----:B------:R-:W-:Y:S02]  /*6560*/  SHF.R.U32.HI R4, RZ, 0x2, R7 ;  /* 0x00000002ff047819 */ /* 0x000fe40000011607 */
[----:B------:R-:W-:-:S02]  /*6570*/  ISETP.LT.U32.AND P0, PT, R11, 0x1c, P0 ;  /* 0x0000001c0b00780c */ /* 0x000fc40000701070 */
[----:B------:R-:W-:Y:S01]  /*6580*/  PRMT R12, RZ, 0x7610, R12 ;  /* 0x00007610ff0c7816 */ /* 0x000fe2000000000c */
[----:B------:R-:W0:Y:S01]  /*6590*/  @P2 S2R R10, SR_CgaCtaId ;  /* 0x00000000000a2919 */ /* 0x000e220000008800 */
[----:B------:R-:W-:Y:S02]  /*65a0*/  @P2 MOV R5, 0x400 ;  /* 0x0000040000052802 */ /* 0x000fe40000000f00 */
[----:B------:R-:W-:-:S04]  /*65b0*/  SEL R6, RZ, 0x1, !P0 ;  /* 0x00000001ff067807 */ /* 0x000fc80004000000 */
[----:B------:R-:W-:Y:S01]  /*65c0*/  LOP3.LUT R3, R3, R6, RZ, 0x3c, !PT ;  /* 0x0000000603037212 */ /* 0x000fe200078e3cff */
[----:B------:R-:W-:Y:S01]  /*65d0*/  IMAD.MOV.U32 R6, RZ, RZ, -0x1 ;  /* 0xffffffffff067424 */ /* 0x000fe200078e00ff */
[----:B0-----:R-:W-:-:S04]  /*65e0*/  @P2 LEA R5, R10, R5, 0x18 ;  /* 0x000000050a052211 */ /* 0x001fc800078ec0ff */
[----:B------:R0:W-:Y:S01]  /*65f0*/  @P2 SYNCS.ARRIVE.TRANS64.A1T0 RZ, [R5+URZ+0x1d8], RZ ;  /* 0x0001d8ff05ff29a7 */ /* 0x0001e2000810003f */
[----:B------:R-:W-:-:S04]  /*6600*/  IADD3 R16, P2, R16, UR36, RZ ;  /* 0x0000002410107c10 */ /* 0x000fc8000ff5e0ff */
[----:B------:R-:W-:Y:S02]  /*6610*/  IADD3.X R17, R17, UR42, RZ, P2, !PT ;  /* 0x0000002a11117c10 */ /* 0x000fe400097fe4ff */
[----:B------:R-:W-:Y:S01]  /*6620*/  ISETP.GE.U32.AND P0, PT, R16, UR4, PT ;  /* 0x0000000410007c0c */ /* 0x000fe2000bf06070 */
[----:B0-----:R-:W-:-:S03]  /*6630*/  IMAD.WIDE.U32 R4, R4, 0x24924925, RZ ;  /* 0x2492492504047825 */ /* 0x001fc600078e00ff */
[----:B------:R-:W-:Y:S01]  /*6640*/  ISETP.GE.U32.AND.EX P0, PT, R17, UR5, PT, P0 ;  /* 0x0000000511007c0c */ /* 0x000fe2000bf06100 */
[----:B------:R-:W-:Y:S01]  /*6650*/  IMAD R8, R5, -0x1c, R7 ;  /* 0xffffffe405087824 */ /* 0x000fe200078e0207 */
[----:B------:R-:W-:Y:S02]  /*6660*/  @P1 LOP3.LUT R3, R3, 0x1, R5, 0x78, !PT ;  /* 0x0000000103031812 */ /* 0x000fe400078e7805 */
[----:B------:R-:W-:-:S09]  /*6670*/  PRMT R4, RZ, 0x7610, R4 ;  /* 0x00007610ff047816 */ /* 0x000fd20000000004 */
[----:B------:R-:W-:Y:S05]  /*6680*/  @P0 BRA `(.L_x_179) ;  /* 0x0000000400540947 */ /* 0x000fea0003800000 */
[----:B------:R-:W0:Y:S01]  /*6690*/  S2R R15, SR_CTAID.X ;  /* 0x00000000000f7919 */ /* 0x000e220000002500 */
[----:B------:R-:W-:Y:S01]  /*66a0*/  ULDC.64 UR4, c[0x0][0x628] ;  /* 0x00018a0000047ab9 */ /* 0x000fe20000000a00 */
[----:B------:R-:W-:Y:S01]  /*66b0*/  ULDC UR7, c[0x0][0x630] ;  /* 0x00018c0000077ab9 */ /* 0x000fe20000000800 */
[----:B------:R-:W-:Y:S01]  /*66c0*/  ISETP.NE.U32.AND P0, PT, RZ, UR4, PT ;  /* 0x00000004ff007c0c */ /* 0x000fe2000bf05070 */
[----:B------:R-:W1:Y:S01]  /*66d0*/  S2R R20, SR_CTAID.Y ;  /* 0x0000000000147919 */ /* 0x000e620000002600 */
[----:B------:R-:W-:Y:S01]  /*66e0*/  ULDC UR8, c[0x0][0x150] ;  /* 0x0000540000087ab9 */ /* 0x000fe20000000800 */
[----:B------:R-:W-:Y:S01]  /*66f0*/  IMAD.MOV.U32 R4, RZ, RZ, R16 ;  /* 0x000000ffff047224 */ /* 0x000fe200078e0010 */
[----:B------:R-:W-:Y:S01]  /*6700*/  ISETP.NE.AND.EX P0, PT, RZ, UR5, PT, P0 ;  /* 0x00000005ff007c0c */ /* 0x000fe2000bf05300 */
[----:B------:R-:W-:Y:S01]  /*6710*/  IMAD.MOV.U32 R5, RZ, RZ, R17 ;  /* 0x000000ffff057224 */ /* 0x000fe200078e0011 */
[----:B0-----:R-:W-:-:S11]  /*6720*/  I2FP.F32.U32 R22, R15 ;  /* 0x0000000f00167245 */ /* 0x001fd60000201000 */
[----:B------:R-:W-:Y:S05]  /*6730*/  @!P0 BRA `(.L_x_180) ;  /* 0x0000000000288947 */ /* 0x000fea0003800000 */
[----:B------:R-:W-:Y:S02]  /*6740*/  ULDC UR6, c[0x0][0x634] ;  /* 0x00018d0000067ab9 */ /* 0x000fe40000000800 */
[----:B------:R-:W-:-:S05]  /*6750*/  IADD3 R5, P0, R16, UR6, RZ ;  /* 0x0000000610057c10 */ /* 0x000fca000ff1e0ff */
[----:B------:R-:W-:-:S04]  /*6760*/  IMAD.X R21, RZ, RZ, R17, P0 ;  /* 0x000000ffff157224 */ /* 0x000fc800000e0611 */
[----:B------:R-:W-:-:S04]  /*6770*/  IMAD.WIDE.U32 R6, R21, UR4, RZ ;  /* 0x0000000415067c25 */ /* 0x000fc8000f8e00ff */
[----:B------:R-:W-:-:S04]  /*6780*/  IMAD.WIDE.U32 R6, P0, R5, UR5, R6 ;  /* 0x0000000505067c25 */ /* 0x000fc8000f800006 */
[----:B------:R-:W-:-:S04]  /*6790*/  IMAD.WIDE.U32 R4, R5, UR4, RZ ;  /* 0x0000000405047c25 */ /* 0x000fc8000f8e00ff */
[----:B------:R-:W-:Y:S01]  /*67a0*/  IMAD.MOV.U32 R4, RZ, RZ, R7 ;  /* 0x000000ffff047224 */ /* 0x000fe200078e0007 */
[----:B------:R-:W-:Y:S01]  /*67b0*/  IADD3 RZ, P1, R5, R6, RZ ;  /* 0x0000000605ff7210 */ /* 0x000fe20007f3e0ff */
[----:B------:R-:W-:-:S04]  /*67c0*/  IMAD.X R5, RZ, RZ, RZ, P0 ;  /* 0x000000ffff057224 */ /* 0x000fc800000e06ff */
[----:B------:R-:W-:-:S08]  /*67d0*/  IMAD.WIDE.U32.X R4, R21, UR5, R4, P1 ;  /* 0x0000000515047c25 */ /* 0x000fd000088e0404 */
.L_x_180:
[--C-:B------:R-:W-:Y:S01]  /*67e0*/  SHF.R.U64 R14, R4, UR7, R5.reuse ;  /* 0x00000007040e7c19 */ /* 0x100fe20008001205 */
[----:B------:R-:W-:Y:S01]  /*67f0*/  FMUL R22, R22, UR8 ;  /* 0x0000000816167c20 */ /* 0x000fe20008400000 */
[----:B------:R-:W-:Y:S01]  /*6800*/  SHF.R.U32.HI R4, RZ, UR7, R5 ;  /* 0x00000007ff047c19 */ /* 0x000fe20008011605 */
[----:B------:R-:W0:Y:S01]  /*6810*/  LDC R6, c[0x0][0x144] ;  /* 0x00005100ff067b82 */ /* 0x000e220000000800 */
[----:B------:R-:W-:Y:S01]  /*6820*/  IADD3 R5, P0, RZ, -R14, RZ ;  /* 0x8000000eff057210 */ /* 0x000fe20007f1e0ff */
[----:B------:R-:W-:Y:S01]  /*6830*/  ULDC UR6, c[0x0][0x154] ;  /* 0x0000550000067ab9 */ /* 0x000fe20000000800 */
[----:B-1----:R-:W-:Y:S01]  /*6840*/  I2FP.F32.U32 R7, R20 ;  /* 0x0000001400077245 */ /* 0x002fe20000201000 */
[----:B------:R-:W1:Y:S01]  /*6850*/  F2I.U32.TRUNC.NTZ R22, R22 ;  /* 0x0000001600167305 */ /* 0x000e62000020f000 */
[----:B------:R-:W-:Y:S01]  /*6860*/  ULDC.64 UR4, c[0x0][0x620] ;  /* 0x0001880000047ab9 */ /* 0x000fe20000000a00 */
[----:B------:R-:W-:Y:S01]  /*6870*/  IMAD.X R4, RZ, RZ, ~R4, P0 ;  /* 0x000000ffff047224 */ /* 0x000fe200000e0e04 */
[----:B------:R-:W-:Y:S01]  /*6880*/  ISETP.NE.AND P2, PT, R2, 0x1, PT ;  /* 0x000000010200780c */ /* 0x000fe20003f45270 */
[----:B------:R-:W-:Y:S01]  /*6890*/  FMUL R23, R7, UR6 ;  /* 0x0000000607177c20 */ /* 0x000fe20008400000 */
[----:B------:R-:W2:Y:S01]  /*68a0*/  LDC R25, c[0x0][0x148] ;  /* 0x00005200ff197b82 */ /* 0x000ea20000000800 */
[----:B------:R-:W-:Y:S01]  /*68b0*/  IMAD R4, R4, UR4, RZ ;  /* 0x0000000404047c24 */ /* 0x000fe2000f8e02ff */
[----:B------:R-:W-:-:S02]  /*68c0*/  ULDC.64 UR6, c[0x0][0x640] ;  /* 0x0001900000067ab9 */ /* 0x000fc40000000a00 */
[----:B------:R-:W-:Y:S01]  /*68d0*/  ISETP.NE.U32.AND P0, PT, RZ, UR6, PT ;  /* 0x00000006ff007c0c */ /* 0x000fe2000bf05070 */
[----:B------:R-:W3:Y:S01]  /*68e0*/  F2I.U32.TRUNC.NTZ R23, R23 ;  /* 0x0000001700177305 */ /* 0x000ee2000020f000 */
[C---:B------:R-:W-:Y:S02]  /*68f0*/  IMAD R7, R5.reuse, UR5, R4 ;  /* 0x0000000505077c24 */ /* 0x040fe4000f8e0204 */
[----:B------:R-:W-:Y:S01]  /*6900*/  IMAD.WIDE.U32 R4, R5, UR4, R16 ;  /* 0x0000000405047c25 */ /* 0x000fe2000f8e0010 */
[----:B------:R-:W-:Y:S01]  /*6910*/  ULDC UR4, c[0x0][0x618] ;  /* 0x0001860000047ab9 */ /* 0x000fe20000000800 */
[----:B------:R-:W-:Y:S02]  /*6920*/  ISETP.NE.AND.EX P0, PT, RZ, UR7, PT, P0 ;  /* 0x00000007ff007c0c */ /* 0x000fe4000bf05300 */
[----:B------:R-:W-:Y:S02]  /*6930*/  IMAD.IADD R5, R5, 0x1, R7 ;  /* 0x0000000105057824 */ /* 0x000fe400078e0207 */
[----:B-1----:R-:W-:-:S03]  /*6940*/  IMAD.MOV R22, RZ, RZ, -R22 ;  /* 0x000000ffff167224 */ /* 0x002fc600078e0a16 */
[----:B------:R-:W-:Y:S01]  /*6950*/  SHF.R.U64 R21, R4, UR4, R5 ;  /* 0x0000000404157c19 */ /* 0x000fe20008001205 */
[----:B0-----:R-:W-:Y:S01]  /*6960*/  IMAD R15, R6, R22, R15 ;  /* 0x00000016060f7224 */ /* 0x001fe200078e020f */
[----:B------:R-:W-:Y:S01]  /*6970*/  SHF.R.U32.HI R4, RZ, UR4, R5 ;  /* 0x00000004ff047c19 */ /* 0x000fe20008011605 */
[----:B------:R-:W-:Y:S01]  /*6980*/  ULDC UR4, c[0x0][0x608] ;  /* 0x0001820000047ab9 */ /* 0x000fe20000000800 */
[----:B---3--:R-:W-:Y:S02]  /*6990*/  IMAD.MOV R6, RZ, RZ, -R23 ;  /* 0x000000ffff067224 */ /* 0x008fe400078e0a17 */
[--C-:B------:R-:W-:Y:S02]  /*69a0*/  SHF.R.U64 R22, R21, UR4, R4.reuse ;  /* 0x0000000415167c19 */ /* 0x100fe40008001204 */
[----:B------:R-:W-:Y:S01]  /*69b0*/  SHF.R.U32.HI R5, RZ, UR4, R4 ;  /* 0x00000004ff057c19 */ /* 0x000fe20008011604 */
[----:B------:R-:W-:Y:S01]  /*69c0*/  ULDC UR4, c[0x0][0x658] ;  /* 0x0001960000047ab9 */ /* 0x000fe20000000800 */
[----:B--2---:R-:W-:-:S02]  /*69d0*/  @P2 IMAD R15, R25, R6, R20 ;  /* 0x00000006190f2224 */ /* 0x004fc400078e0214 */
[--C-:B------:R-:W-:Y:S02]  /*69e0*/  SHF.R.U64 R20, R22, UR4, R5.reuse ;  /* 0x0000000416147c19 */ /* 0x100fe40008001205 */
[----:B------:R-:W-:-:S03]  /*69f0*/  SHF.R.U32.HI R23, RZ, UR4, R5 ;  /* 0x00000004ff177c19 */ /* 0x000fc60008011605 */
[----:B------:R-:W-:Y:S02]  /*6a00*/  IMAD.MOV.U32 R6, RZ, RZ, R20 ;  /* 0x000000ffff067224 */ /* 0x000fe400078e0014 */
[----:B------:R-:W-:Y:S01]  /*6a10*/  IMAD.MOV.U32 R5, RZ, RZ, R23 ;  /* 0x000000ffff057224 */ /* 0x000fe200078e0017 */
[----:B------:R-:W-:Y:S06]  /*6a20*/  @!P0 BRA `(.L_x_181) ;  /* 0x00000000002c8947 */ /* 0x000fec0003800000 */
        /* <DEDUP_REMOVED lines=9> */
[----:B------:R-:W-:-:S04]  /*6ac0*/  IMAD.WIDE.U32.X R4, R23, UR7, R4, P1 ;  /* 0x0000000717047c25 */ /* 0x000fc800088e0404 */
[----:B------:R-:W-:-:S07]  /*6ad0*/  IMAD.MOV.U32 R6, RZ, RZ, R4 ;  /* 0x000000ffff067224 */ /* 0x000fce00078e0004 */
.L_x_181:
[----:B------:R-:W-:Y:S01]  /*6ae0*/  ULDC UR4, c[0x0][0x648] ;  /* 0x0001920000047ab9 */ /* 0x000fe20000000800 */
[----:B------:R-:W-:Y:S01]  /*6af0*/  LOP3.LUT R4, R22, UR15, RZ, 0xc0, !PT ;  /* 0x0000000f16047c12 */ /* 0x000fe2000f8ec0ff */
[----:B------:R-:W-:Y:S01]  /*6b00*/  ULDC UR5, c[0x0][0x610] ;  /* 0x0001840000057ab9 */ /* 0x000fe20000000800 */
[----:B------:R-:W-:Y:S01]  /*6b10*/  SHF.R.U64 R5, R6, UR4, R5 ;  /* 0x0000000406057c19 */ /* 0x000fe20008001205 */
[----:B------:R-:W-:Y:S01]  /*6b20*/  ULDC UR4, c[0x0][0x638] ;  /* 0x00018e0000047ab9 */ /* 0x000fe20000000800 */
[----:B------:R-:W-:-:S03]  /*6b30*/  LOP3.LUT R21, R21, UR14, RZ, 0xc0, !PT ;  /* 0x0000000e15157c12 */ /* 0x000fc6000f8ec0ff */
[----:B------:R-:W-:Y:S02]  /*6b40*/  IMAD.MOV R7, RZ, RZ, -R5 ;  /* 0x000000ffff077224 */ /* 0x000fe400078e0a05 */
[----:B------:R-:W-:Y:S02]  /*6b50*/  IMAD R4, R5, UR16, R4 ;  /* 0x0000001005047c24 */ /* 0x000fe4000f8e0204 */
[----:B------:R-:W-:Y:S01]  /*6b60*/  IMAD R20, R7, UR4, R20 ;  /* 0x0000000407147c24 */ /* 0x000fe2000f8e0214 */
[----:B------:R-:W-:Y:S01]  /*6b70*/  ULDC UR4, c[0x0][0x600] ;  /* 0x0001800000047ab9 */ /* 0x000fe20000000800 */
[----:B------:R-:W-:Y:S02]  /*6b80*/  IMAD R15, R4, UR5, R15 ;  /* 0x00000005040f7c24 */ /* 0x000fe4000f8e020f */
[----:B------:R-:W-:Y:S02]  /*6b90*/  IMAD R6, R20, UR4, R21 ;  /* 0x0000000414067c24 */ /* 0x000fe4000f8e0215 */
[----:B------:R-:W-:-:S03]  /*6ba0*/  IMAD.MOV.U32 R4, RZ, RZ, 0x1 ;  /* 0x00000001ff047424 */ /* 0x000fc600078e00ff */
[----:B------:R-:W-:Y:S02]  /*6bb0*/  SEL R20, R6, R15, !P2 ;  /* 0x0000000f06147207 */ /* 0x000fe40005000000 */
[----:B------:R-:W-:Y:S01]  /*6bc0*/  SEL R21, R15, R6, !P2 ;  /* 0x000000060f157207 */ /* 0x000fe20005000000 */
[----:B------:R-:W-:-:S07]  /*6bd0*/  IMAD.MOV.U32 R6, RZ, RZ, R14 ;  /* 0x000000ffff067224 */ /* 0x000fce00078e000e */
.L_x_179:
[----:B------:R-:W-:Y:S05]  /*6be0*/  BSYNC B1 ;  /* 0x0000000000017941 */ /* 0x000fea0003800000 */
.L_x_178:
[----:B------:R-:W-:-:S13]  /*6bf0*/  LOP3.LUT P0, RZ, R4, 0xff, RZ, 0xc0, !PT ;  /* 0x000000ff04ff7812 */ /* 0x000fda000780c0ff */
[----:B------:R-:W-:Y:S05]  /*6c00*/  @P0 BRA `(.L_x_182) ;  /* 0xfffffff400380947 */ /* 0x000fea000383ffff */
[----:B------:R-:W-:Y:S05]  /*6c10*/  BSYNC B0 ;  /* 0x0000000000007941 */ /* 0x000fea0003800000 */
.L_x_171:
[----:B------:R-:W-:-:S03]  /*6c20*/  UMOV UR4, 0xffffffff ;  /* 0xffffffff00047882 */ /* 0x000fc60000000000 */
[----:B------:R-:W-:Y:S05]  /*6c30*/  BRA.DIV UR4, `(.L_x_183) ;  /* 0x0000001204747947 */ /* 0x000fea000b800000 */
[----:B------:R-:W-:-:S13]  /*6c40*/  ELECT P6, URZ, PT ;  /* 0x00000000003f782f */ /* 0x000fda00038c0000 */
.L_x_221:
[----:B------:R-:W-:Y:S04]  /*6c50*/  BSSY B0, `(.L_x_184) ;  /* 0x0000103000007945 */ /* 0x000fe80003800000 */
[----:B------:R-:W-:Y:S05]  /*6c60*/  @!P6 BRA `(.L_x_185) ;  /* 0x000000100004e947 */ /* 0x000fea0003800000 */
[----:B------:R-:W-:-:S04]  /*6c70*/  LOP3.LUT R18, R18, 0x2, RZ, 0xfc, !PT ;  /* 0x0000000212127812 */ /* 0x000fc800078efcff */
[----:B------:R-:W-:-:S13]  /*6c80*/  ISETP.NE.AND P0, PT, R18, 0x3, PT ;  /* 0x000000031200780c */ /* 0x000fda0003f05270 */
[----:B------:R-:W-:Y:S05]  /*6c90*/  @!P0 BRA `(.L_x_186) ;  /* 0x0000000000048947 */ /* 0x000fea0003800000 */
[----:B------:R-:W-:Y:S01]  /*6ca0*/  BPT.TRAP 0x1 ;  /* 0x000000040000795c */ /* 0x000fe20000300000 */
.L_x_186:
[----:B------:R-:W0:Y:S01]  /*6cb0*/  S2R R5, SR_CgaCtaId ;  /* 0x0000000000057919 */ /* 0x000e220000008800 */
[----:B------:R-:W-:Y:S02]  /*6cc0*/  MOV R0, 0x400 ;  /* 0x0000040000007802 */ /* 0x000fe40000000f00 */
[----:B------:R-:W-:Y:S02]  /*6cd0*/  SHF.L.U32 R2, R3, 0x1f, RZ ;  /* 0x0000001f03027819 */ /* 0x000fe400000006ff */
[----:B0-----:R-:W-:-:S05]  /*6ce0*/  LEA R5, R5, R0, 0x18 ;  /* 0x0000000005057211 */ /* 0x001fca00078ec0ff */
[----:B------:R-:W-:-:S04]  /*6cf0*/  VIADD R5, R5, 0xe0 ;  /* 0x000000e005057836 */ /* 0x000fc80000000000 */
[C---:B------:R-:W-:Y:S02]  /*6d00*/  IMAD R7, R8.reuse, 0x8, R5 ;  /* 0x0000000808077824 */ /* 0x040fe400078e0205 */
[----:B------:R-:W-:Y:S02]  /*6d10*/  VIADD R8, R8, 0x1 ;  /* 0x0000000108087836 */ /* 0x000fe40000000000 */
[----:B------:R-:W0:Y:S03]  /*6d20*/  SYNCS.PHASECHK.TRANS64.TRYWAIT P0, [R7+URZ], R2 ;  /* 0x00000002070075a7 */ /* 0x000e26000800017f */
[----:B------:R-:W-:-:S04]  /*6d30*/  ISETP.NE.AND P1, PT, R8, 0x1c, PT ;  /* 0x0000001c0800780c */ /* 0x000fc80003f25270 */
[----:B------:R-:W-:Y:S02]  /*6d40*/  SEL R0, RZ, 0x1, P1 ;  /* 0x00000001ff007807 */ /* 0x000fe40000800000 */
[----:B------:R-:W-:Y:S02]  /*6d50*/  SEL R8, R8, RZ, P1 ;  /* 0x000000ff08087207 */ /* 0x000fe40000800000 */
[----:B------:R-:W-:-:S03]  /*6d60*/  LOP3.LUT R9, R3, R0, RZ, 0x3c, !PT ;  /* 0x0000000003097212 */ /* 0x000fc600078e3cff */
[----:B------:R-:W-:Y:S01]  /*6d70*/  IMAD R6, R8, 0x8, R5 ;  /* 0x0000000808067824 */ /* 0x000fe200078e0205 */
[----:B------:R-:W-:Y:S01]  /*6d80*/  SHF.L.U32 R3, R9, 0x1f, RZ ;  /* 0x0000001f09037819 */ /* 0x000fe200000006ff */
[----:B0-----:R-:W-:Y:S06]  /*6d90*/  @!P0 BRA `(.L_x_187) ;  /* 0x00000010003c8947 */ /* 0x001fec0003800000 */
.L_x_222:
[----:B------:R-:W1:Y:S01]  /*6da0*/  SYNCS.PHASECHK.TRANS64.TRYWAIT P0, [R6+URZ], R3 ;  /* 0x00000003060075a7 */ /* 0x000e62000800017f */
[----:B------:R-:W-:-:S05]  /*6db0*/  VIADD R0, R8, 0x1 ;  /* 0x0000000108007836 */ /* 0x000fca0000000000 */
[----:B------:R-:W-:-:S04]  /*6dc0*/  ISETP.NE.AND P1, PT, R0, 0x1c, PT ;  /* 0x0000001c0000780c */ /* 0x000fc80003f25270 */
[----:B0-----:R-:W-:Y:S02]  /*6dd0*/  SEL R2, RZ, 0x1, P1 ;  /* 0x00000001ff027807 */ /* 0x001fe40000800000 */
[----:B------:R-:W-:Y:S02]  /*6de0*/  SEL R0, R0, RZ, P1 ;  /* 0x000000ff00007207 */ /* 0x000fe40000800000 */
[----:B------:R-:W-:-:S03]  /*6df0*/  LOP3.LUT R9, R9, R2, RZ, 0x3c, !PT ;  /* 0x0000000209097212 */ /* 0x000fc600078e3cff */
[----:B------:R-:W-:Y:S01]  /*6e00*/  IMAD R7, R0, 0x8, R5 ;  /* 0x0000000800077824 */ /* 0x000fe200078e0205 */
[----:B------:R-:W-:Y:S01]  /*6e10*/  SHF.L.U32 R4, R9, 0x1f, RZ ;  /* 0x0000001f09047819 */ /* 0x000fe200000006ff */
[----:B-1----:R-:W-:Y:S06]  /*6e20*/  @!P0 BRA `(.L_x_188) ;  /* 0x00000010002c8947 */ /* 0x002fec0003800000 */
.L_x_223:
[----:B------:R-:W1:Y:S01]  /*6e30*/  SYNCS.PHASECHK.TRANS64.TRYWAIT P0, [R7+URZ], R4 ;  /* 0x00000004070075a7 */ /* 0x000e62000800017f */
[----:B------:R-:W-:-:S05]  /*6e40*/  VIADD R0, R0, 0x1 ;  /* 0x0000000100007836 */ /* 0x000fca0000000000 */
[----:B------:R-:W-:-:S04]  /*6e50*/  ISETP.NE.AND P1, PT, R0, 0x1c, PT ;  /* 0x0000001c0000780c */ /* 0x000fc80003f25270 */
[----:B------:R-:W-:Y:S02]  /*6e60*/  SEL R2, RZ, 0x1, P1 ;  /* 0x00000001ff027807 */ /* 0x000fe40000800000 */
[----:B------:R-:W-:Y:S02]  /*6e70*/  SEL R0, R0, RZ, P1 ;  /* 0x000000ff00007207 */ /* 0x000fe40000800000 */
[----:B------:R-:W-:-:S03]  /*6e80*/  LOP3.LUT R9, R9, R2, RZ, 0x3c, !PT ;  /* 0x0000000209097212 */ /* 0x000fc600078e3cff */
[----:B0-----:R-:W-:Y:S01]  /*6e90*/  IMAD R6, R0, 0x8, R5 ;  /* 0x0000000800067824 */ /* 0x001fe200078e0205 */
[----:B------:R-:W-:Y:S01]  /*6ea0*/  SHF.L.U32 R3, R9, 0x1f, RZ ;  /* 0x0000001f09037819 */ /* 0x000fe200000006ff */
[----:B-1----:R-:W-:Y:S06]  /*6eb0*/  @!P0 BRA `(.L_x_189) ;  /* 0x00000010001c8947 */ /* 0x002fec0003800000 */
.L_x_224:
        /* <DEDUP_REMOVED lines=9> */
.L_x_225:
        /* <DEDUP_REMOVED lines=9> */
.L_x_226:
        /* <DEDUP_REMOVED lines=9> */
.L_x_227:
        /* <DEDUP_REMOVED lines=9> */
.L_x_228:
        /* <DEDUP_REMOVED lines=9> */
.L_x_229:
        /* <DEDUP_REMOVED lines=9> */
.L_x_230:
        /* <DEDUP_REMOVED lines=9> */
.L_x_231:
        /* <DEDUP_REMOVED lines=9> */
.L_x_232:
        /* <DEDUP_REMOVED lines=9> */
.L_x_233:
        /* <DEDUP_REMOVED lines=9> */
.L_x_234:
        /* <DEDUP_REMOVED lines=9> */
.L_x_235:
        /* <DEDUP_REMOVED lines=9> */
.L_x_236:
        /* <DEDUP_REMOVED lines=9> */
.L_x_237:
        /* <DEDUP_REMOVED lines=9> */
.L_x_238:
        /* <DEDUP_REMOVED lines=9> */
.L_x_239:
        /* <DEDUP_REMOVED lines=9> */
.L_x_240:
        /* <DEDUP_REMOVED lines=9> */
.L_x_241:
        /* <DEDUP_REMOVED lines=9> */
.L_x_242:
        /* <DEDUP_REMOVED lines=9> */
.L_x_243:
        /* <DEDUP_REMOVED lines=9> */
.L_x_244:
        /* <DEDUP_REMOVED lines=9> */
.L_x_245:
        /* <DEDUP_REMOVED lines=9> */
.L_x_246:
        /* <DEDUP_REMOVED lines=9> */
.L_x_247:
[----:B------:R-:W1:Y:S01]  /*7bb0*/  SYNCS.PHASECHK.TRANS64.TRYWAIT P0, [R7+URZ], R4 ;  /* 0x00000004070075a7 */ /* 0x000e62000800017f */
[----:B------:R-:W-:-:S05]  /*7bc0*/  VIADD R0, R0, 0x1 ;  /* 0x0000000100007836 */ /* 0x000fca0000000000 */
[----:B------:R-:W-:-:S04]  /*7bd0*/  ISETP.NE.AND P1, PT, R0, 0x1c, PT ;  /* 0x0000001c0000780c */ /* 0x000fc80003f25270 */
[----:B------:R-:W-:Y:S02]  /*7be0*/  SEL R2, RZ, 0x1, P1 ;  /* 0x00000001ff027807 */ /* 0x000fe40000800000 */
[----:B------:R-:W-:Y:S02]  /*7bf0*/  SEL R0, R0, RZ, P1 ;  /* 0x000000ff00007207 */ /* 0x000fe40000800000 */
[----:B------:R-:W-:Y:S01]  /*7c00*/  LOP3.LUT R2, R9, R2, RZ, 0x3c, !PT ;  /* 0x0000000209027212 */ /* 0x000fe200078e3cff */
[----:B-1----:R-:W-:Y:S06]  /*7c10*/  @!P0 BRA `(.L_x_213) ;  /* 0x0000000800a48947 */ /* 0x002fec0003800000 */
.L_x_248:
[----:B------:R-:W-:Y:S01]  /*7c20*/  IMAD R5, R0, 0x8, R5 ;  /* 0x0000000800057824 */ /* 0x000fe200078e0205 */
[----:B------:R-:W-:-:S07]  /*7c30*/  SHF.L.U32 R0, R2, 0x1f, RZ ;  /* 0x0000001f02007819 */ /* 0x000fce00000006ff */
.L_x_214:
[----:B--2---:R2:W3:Y:S02]  /*7c40*/  SYNCS.PHASECHK.TRANS64.TRYWAIT P0, [R5+URZ], R0 ;  /* 0x00000000050075a7 */ /* 0x0044e4000800017f */
[----:B---3--:R-:W-:Y:S05]  /*7c50*/  @!P0 NANOSLEEP.SYNCS 0x989680 ;  /* 0x009896800000895d */ /* 0x008fea0003900000 */
[----:B------:R-:W3:Y:S02]  /*7c60*/  @!P0 SYNCS.PHASECHK.TRANS64 P0, [R5+URZ], R0 ;  /* 0x00000000050085a7 */ /* 0x000ee4000800007f */
[----:B---3--:R-:W-:Y:S05]  /*7c70*/  @!P0 BRA `(.L_x_214) ;  /* 0xfffffffc00f08947 */ /* 0x008fea000383ffff */
.L_x_185:
[----:B------:R-:W-:Y:S05]  /*7c80*/  BSYNC B0 ;  /* 0x0000000000007941 */ /* 0x000fea0003800000 */
.L_x_184:
[----:B------:R-:W-:Y:S05]  /*7c90*/  EXIT ;  /* 0x000000000000794d */ /* 0x000fea0003800000 */
.L_x_22:
[----:B-1----:R1:W2:Y:S02]  /*7ca0*/  SYNCS.PHASECHK.TRANS64.TRYWAIT P1, [R3+URZ], R0 ;  /* 0x00000000030075a7 */ /* 0x0022a4000802017f */
[----:B--2---:R-:W-:Y:S05]  /*7cb0*/  @!P1 NANOSLEEP.SYNCS 0x989680 ;  /* 0x009896800000995d */ /* 0x004fea0003900000 */
[----:B------:R-:W2:Y:S02]  /*7cc0*/  @!P1 SYNCS.PHASECHK.TRANS64 P1, [R3+URZ], R0 ;  /* 0x00000000030095a7 */ /* 0x000ea4000802007f */
[----:B--2---:R-:W-:Y:S05]  /*7cd0*/  @!P1 BRA `(.L_x_22) ;  /* 0xfffffffc00f09947 */ /* 0x004fea000383ffff */
[----:B------:R-:W-:Y:S05]  /*7ce0*/  BRA `(.L_x_21) ;  /* 0xffffff9c00507947 */ /* 0x000fea000383ffff */
.L_x_27:
[----:B-1----:R1:W2:Y:S02]  /*7cf0*/  SYNCS.PHASECHK.TRANS64.TRYWAIT P1, [R5+URZ], R4 ;  /* 0x00000004050075a7 */ /* 0x0022a4000802017f */
[----:B--2---:R-:W-:Y:S05]  /*7d00*/  @!P1 NANOSLEEP.SYNCS 0x989680 ;  /* 0x009896800000995d */ /* 0x004fea0003900000 */
[----:B------:R-:W2:Y:S02]  /*7d10*/  @!P1 SYNCS.PHASECHK.TRANS64 P1, [R5+URZ], R4 ;  /* 0x00000004050095a7 */ /* 0x000ea4000802007f */
[----:B--2---:R-:W-:Y:S05]  /*7d20*/  @!P1 BRA `(.L_x_27) ;  /* 0xfffffffc00f09947 */ /* 0x004fea000383ffff */
[----:B------:R-:W-:Y:S05]  /*7d30*/  BRA `(.L_x_26) ;  /* 0xffffff9c00d07947 */ /* 0x000fea000383ffff */
.L_x_172:
[----:B------:R-:W-:Y:S01]  /*7d40*/  BSSY B1, `(.L_x_215) ;  /* 0x0000006000017945 */ /* 0x000fe20003800000 */
[----:B------:R-:W-:-:S07]  /*7d50*/  IMAD.MOV.U32 R15, RZ, RZ, -0x1 ;  /* 0xffffffffff0f7424 */ /* 0x000fce00078e00ff */
[----:B------:R-:W-:Y:S05]  /*7d60*/  WARPSYNC.COLLECTIVE R15, `(.L_x_216) ;  /* 0x000000000f0c7348 */ /* 0x000fea0003c00000 */
[----:B------:R-:W-:Y:S02]  /*7d70*/  ELECT P6, UR62, PT ;  /* 0x00000000003e782f */ /* 0x000fe400038c0000 */
[----:B------:R-:W-:Y:S01]  /*7d80*/  MOV R14, UR62 ;  /* 0x0000003e000e7c02 */ /* 0x000fe20008000f00 */
[----:B------:R-:W-:Y:S10]  /*7d90*/  ENDCOLLECTIVE ;  /* 0x000000000000791b */ /* 0x000ff40003800000 */
.L_x_216:
[----:B------:R-:W-:Y:S05]  /*7da0*/  BSYNC B1 ;  /* 0x0000000000017941 */ /* 0x000fea0003800000 */
.L_x_215:
[----:B------:R-:W-:Y:S05]  /*7db0*/  BRA `(.L_x_217) ;  /* 0xffffffe000d87947 */ /* 0x000fea000383ffff */
.L_x_175:
[----:B0-----:R0:W1:Y:S02]  /*7dc0*/  SYNCS.PHASECHK.TRANS64.TRYWAIT P0, [R20+URZ+0xe0], R7 ;  /* 0x0000e007140075a7 */ /* 0x001064000800017f */
[----:B-1----:R-:W-:Y:S05]  /*7dd0*/  @!P0 NANOSLEEP.SYNCS 0x989680 ;  /* 0x009896800000895d */ /* 0x002fea0003900000 */
[----:B------:R-:W1:Y:S02]  /*7de0*/  @!P0 SYNCS.PHASECHK.TRANS64 P0, [R20+URZ+0xe0], R7 ;  /* 0x0000e007140085a7 */ /* 0x000e64000800007f */
[----:B-1----:R-:W-:Y:S05]  /*7df0*/  @!P0 BRA `(.L_x_175) ;  /* 0xfffffffc00f08947 */ /* 0x002fea000383ffff */
[----:B------:R-:W-:Y:S05]  /*7e00*/  BRA `(.L_x_218) ;  /* 0xffffffe400187947 */ /* 0x000fea000383ffff */
.L_x_183:
[----:B------:R-:W-:Y:S01]  /*7e10*/  BSSY B0, `(.L_x_219) ;  /* 0x0000006000007945 */ /* 0x000fe20003800000 */
[----:B------:R-:W-:-:S07]  /*7e20*/  IMAD.MOV.U32 R15, RZ, RZ, -0x1 ;  /* 0xffffffffff0f7424 */ /* 0x000fce00078e00ff */
[----:B------:R-:W-:Y:S05]  /*7e30*/  WARPSYNC.COLLECTIVE R15, `(.L_x_220) ;  /* 0x000000000f0c7348 */ /* 0x000fea0003c00000 */
[----:B------:R-:W-:Y:S02]  /*7e40*/  ELECT P6, UR62, PT ;  /* 0x00000000003e782f */ /* 0x000fe400038c0000 */
[----:B------:R-:W-:Y:S01]  /*7e50*/  MOV R14, UR62 ;  /* 0x0000003e000e7c02 */ /* 0x000fe20008000f00 */
[----:B------:R-:W-:Y:S10]  /*7e60*/  ENDCOLLECTIVE ;  /* 0x000000000000791b */ /* 0x000ff40003800000 */
.L_x_220:
[----:B------:R-:W-:Y:S05]  /*7e70*/  BSYNC B0 ;  /* 0x0000000000007941 */ /* 0x000fea0003800000 */
.L_x_219:
[----:B------:R-:W-:Y:S05]  /*7e80*/  BRA `(.L_x_221) ;  /* 0xffffffec00707947 */ /* 0x000fea000383ffff */
.L_x_187:
[----:B0-----:R0:W1:Y:S02]  /*7e90*/  SYNCS.PHASECHK.TRANS64.TRYWAIT P0, [R7+URZ], R2 ;  /* 0x00000002070075a7 */ /* 0x001064000800017f */
[----:B-1----:R-:W-:Y:S05]  /*7ea0*/  @!P0 NANOSLEEP.SYNCS 0x989680 ;  /* 0x009896800000895d */ /* 0x002fea0003900000 */
[----:B------:R-:W1:Y:S02]  /*7eb0*/  @!P0 SYNCS.PHASECHK.TRANS64 P0, [R7+URZ], R2 ;  /* 0x00000002070085a7 */ /* 0x000e64000800007f */
[----:B-1----:R-:W-:Y:S05]  /*7ec0*/  @!P0 BRA `(.L_x_187) ;  /* 0xfffffffc00f08947 */ /* 0x002fea000383ffff */
[----:B------:R-:W-:Y:S05]  /*7ed0*/  BRA `(.L_x_222) ;  /* 0xffffffec00b07947 */ /* 0x000fea000383ffff */
.L_x_188:
[----:B0-----:R0:W1:Y:S02]  /*7ee0*/  SYNCS.PHASECHK.TRANS64.TRYWAIT P0, [R6+URZ], R3 ;  /* 0x00000003060075a7 */ /* 0x001064000800017f */
[----:B-1----:R-:W-:Y:S05]  /*7ef0*/  @!P0 NANOSLEEP.SYNCS 0x989680 ;  /* 0x009896800000895d */ /* 0x002fea0003900000 */
[----:B------:R-:W1:Y:S02]  /*7f00*/  @!P0 SYNCS.PHASECHK.TRANS64 P0, [R6+URZ], R3 ;  /* 0x00000003060085a7 */ /* 0x000e64000800007f */
[----:B-1----:R-:W-:Y:S05]  /*7f10*/  @!P0 BRA `(.L_x_188) ;  /* 0xfffffffc00f08947 */ /* 0x002fea000383ffff */
[----:B------:R-:W-:Y:S05]  /*7f20*/  BRA `(.L_x_223) ;  /* 0xffffffec00c07947 */ /* 0x000fea000383ffff */
.L_x_189:
[----:B0-----:R0:W1:Y:S02]  /*7f30*/  SYNCS.PHASECHK.TRANS64.TRYWAIT P0, [R7+URZ], R4 ;  /* 0x00000004070075a7 */ /* 0x001064000800017f */
[----:B-1----:R-:W-:Y:S05]  /*7f40*/  @!P0 NANOSLEEP.SYNCS 0x989680 ;  /* 0x009896800000895d */ /* 0x002fea0003900000 */
[----:B------:R-:W1:Y:S02]  /*7f50*/  @!P0 SYNCS.PHASECHK.TRANS64 P0, [R7+URZ], R4 ;  /* 0x00000004070085a7 */ /* 0x000e64000800007f */
[----:B-1----:R-:W-:Y:S05]  /*7f60*/  @!P0 BRA `(.L_x_189) ;  /* 0xfffffffc00f08947 */ /* 0x002fea000383ffff */
[----:B------:R-:W-:Y:S05]  /*7f70*/  BRA `(.L_x_224) ;  /* 0xffffffec00d07947 */ /* 0x000fea000383ffff */
.L_x_190:
[----:B0-----:R0:W1:Y:S02]  /*7f80*/  SYNCS.PHASECHK.TRANS64.TRYWAIT P0, [R6+URZ], R3 ;  /* 0x00000003060075a7 */ /* 0x001064000800017f */
[----:B-1----:R-:W-:Y:S05]  /*7f90*/  @!P0 NANOSLEEP.SYNCS 0x989680 ;  /* 0x009896800000895d */ /* 0x002fea0003900000 */
[----:B------:R-:W1:Y:S02]  /*7fa0*/  @!P0 SYNCS.PHASECHK.TRANS64 P0, [R6+URZ], R3 ;  /* 0x00000003060085a7 */ /* 0x000e64000800007f */
[----:B-1----:R-:W-:Y:S05]  /*7fb0*/  @!P0 BRA `(.L_x_190) ;  /* 0xfffffffc00f08947 */ /* 0x002fea000383ffff */
[----:B------:R-:W-:Y:S05]  /*7fc0*/  BRA `(.L_x_225) ;  /* 0xffffffec00e07947 */ /* 0x000fea000383ffff */
.L_x_191:
[----:B0-----:R0:W1:Y:S02]  /*7fd0*/  SYNCS.PHASECHK.TRANS64.TRYWAIT P0, [R7+URZ], R4 ;  /* 0x00000004070075a7 */ /* 0x001064000800017f */
[----:B-1----:R-:W-:Y:S05]  /*7fe0*/  @!P0 NANOSLEEP.SYNCS 0x989680 ;  /* 0x009896800000895d */ /* 0x002fea0003900000 */
[----:B------:R-:W1:Y:S02]  /*7ff0*/  @!P0 SYNCS.PHASECHK.TRANS64 P0, [R7+URZ], R4 ;  /* 0x00000004070085a7 */ /* 0x000e64000800007f */
[----:B-1----:R-:W-:Y:S05]  /*8000*/  @!P0 BRA `(.L_x_191) ;  /* 0xfffffffc00f08947 */ /* 0x002fea000383ffff */
[----:B------:R-:W-:Y:S05]  /*8010*/  BRA `(.L_x_226) ;  /* 0xffffffec00f07947 */ /* 0x000fea000383ffff */
.L_x_192:
[----:B0-----:R0:W1:Y:S02]  /*8020*/  SYNCS.PHASECHK.TRANS64.TRYWAIT P0, [R6+URZ], R3 ;  /* 0x00000003060075a7 */ /* 0x001064000800017f */
[----:B-1----:R-:W-:Y:S05]  /*8030*/  @!P0 NANOSLEEP.SYNCS 0x989680 ;  /* 0x009896800000895d */ /* 0x002fea0003900000 */
[----:B------:R-:W1:Y:S02]  /*8040*/  @!P0 SYNCS.PHASECHK.TRANS64 P0, [R6+URZ], R3 ;  /* 0x00000003060085a7 */ /* 0x000e64000800007f */
[----:B-1----:R-:W-:Y:S05]  /*8050*/  @!P0 BRA `(.L_x_192) ;  /* 0xfffffffc00f08947 */ /* 0x002fea000383ffff */
[----:B------:R-:W-:Y:S05]  /*8060*/  BRA `(.L_x_227) ;  /* 0xfffffff000007947 */ /* 0x000fea000383ffff */
.L_x_193:
[----:B0-----:R0:W1:Y:S02]  /*8070*/  SYNCS.PHASECHK.TRANS64.TRYWAIT P0, [R7+URZ], R4 ;  /* 0x00000004070075a7 */ /* 0x001064000800017f */
[----:B-1----:R-:W-:Y:S05]  /*8080*/  @!P0 NANOSLEEP.SYNCS 0x989680 ;  /* 0x009896800000895d */ /* 0x002fea0003900000 */
[----:B------:R-:W1:Y:S02]  /*8090*/  @!P0 SYNCS.PHASECHK.TRANS64 P0, [R7+URZ], R4 ;  /* 0x00000004070085a7 */ /* 0x000e64000800007f */
[----:B-1----:R-:W-:Y:S05]  /*80a0*/  @!P0 BRA `(.L_x_193) ;  /* 0xfffffffc00f08947 */ /* 0x002fea000383ffff */
[----:B------:R-:W-:Y:S05]  /*80b0*/  BRA `(.L_x_228) ;  /* 0xfffffff000107947 */ /* 0x000fea000383ffff */
.L_x_194:
[----:B0-----:R0:W1:Y:S02]  /*80c0*/  SYNCS.PHASECHK.TRANS64.TRYWAIT P0, [R6+URZ], R3 ;  /* 0x00000003060075a7 */ /* 0x001064000800017f */
[----:B-1----:R-:W-:Y:S05]  /*80d0*/  @!P0 NANOSLEEP.SYNCS 0x989680 ;  /* 0x009896800000895d */ /* 0x002fea0003900000 */
[----:B------:R-:W1:Y:S02]  /*80e0*/  @!P0 SYNCS.PHASECHK.TRANS64 P0, [R6+URZ], R3 ;  /* 0x00000003060085a7 */ /* 0x000e64000800007f */
[----:B-1----:R-:W-:Y:S05]  /*80f0*/  @!P0 BRA `(.L_x_194) ;  /* 0xfffffffc00f08947 */ /* 0x002fea000383ffff */
[----:B------:R-:W-:Y:S05]  /*8100*/  BRA `(.L_x_229) ;  /* 0xfffffff000207947 */ /* 0x000fea000383ffff */
.L_x_195:
[----:B0-----:R0:W1:Y:S02]  /*8110*/  SYNCS.PHASECHK.TRANS64.TRYWAIT P0, [R7+URZ], R4 ;  /* 0x00000004070075a7 */ /* 0x001064000800017f */
[----:B-1----:R-:W-:Y:S05]  /*8120*/  @!P0 NANOSLEEP.SYNCS 0x989680 ;  /* 0x009896800000895d */ /* 0x002fea0003900000 */
[----:B------:R-:W1:Y:S02]  /*8130*/  @!P0 SYNCS.PHASECHK.TRANS64 P0, [R7+URZ], R4 ;  /* 0x00000004070085a7 */ /* 0x000e64000800007f */
[----:B-1----:R-:W-:Y:S05]  /*8140*/  @!P0 BRA `(.L_x_195) ;  /* 0xfffffffc00f08947 */ /* 0x002fea000383ffff */
[----:B------:R-:W-:Y:S05]  /*8150*/  BRA `(.L_x_230) ;  /* 0xfffffff000307947 */ /* 0x000fea000383ffff */
.L_x_196:
[----:B0-----:R0:W1:Y:S02]  /*8160*/  SYNCS.PHASECHK.TRANS64.TRYWAIT P0, [R6+URZ], R3 ;  /* 0x00000003060075a7 */ /* 0x001064000800017f */
[----:B-1----:R-:W-:Y:S05]  /*8170*/  @!P0 NANOSLEEP.SYNCS 0x989680 ;  /* 0x009896800000895d */ /* 0x002fea0003900000 */
[----:B------:R-:W1:Y:S02]  /*8180*/  @!P0 SYNCS.PHASECHK.TRANS64 P0, [R6+URZ], R3 ;  /* 0x00000003060085a7 */ /* 0x000e64000800007f */
[----:B-1----:R-:W-:Y:S05]  /*8190*/  @!P0 BRA `(.L_x_196) ;  /* 0xfffffffc00f08947 */ /* 0x002fea000383ffff */
[----:B------:R-:W-:Y:S05]  /*81a0*/  BRA `(.L_x_231) ;  /* 0xfffffff000407947 */ /* 0x000fea000383ffff */
.L_x_197:
[----:B0-----:R0:W1:Y:S02]  /*81b0*/  SYNCS.PHASECHK.TRANS64.TRYWAIT P0, [R7+URZ], R4 ;  /* 0x00000004070075a7 */ /* 0x001064000800017f */
[----:B-1----:R-:W-:Y:S05]  /*81c0*/  @!P0 NANOSLEEP.SYNCS 0x989680 ;  /* 0x009896800000895d */ /* 0x002fea0003900000 */
[----:B------:R-:W1:Y:S02]  /*81d0*/  @!P0 SYNCS.PHASECHK.TRANS64 P0, [R7+URZ], R4 ;  /* 0x00000004070085a7 */ /* 0x000e64000800007f */
[----:B-1----:R-:W-:Y:S05]  /*81e0*/  @!P0 BRA `(.L_x_197) ;  /* 0xfffffffc00f08947 */ /* 0x002fea000383ffff */
[----:B------:R-:W-:Y:S05]  /*81f0*/  BRA `(.L_x_232) ;  /* 0xfffffff000507947 */ /* 0x000fea000383ffff */
.L_x_198:
[----:B0-----:R0:W1:Y:S02]  /*8200*/  SYNCS.PHASECHK.TRANS64.TRYWAIT P0, [R6+URZ], R3 ;  /* 0x00000003060075a7 */ /* 0x001064000800017f */
[----:B-1----:R-:W-:Y:S05]  /*8210*/  @!P0 NANOSLEEP.SYNCS 0x989680 ;  /* 0x009896800000895d */ /* 0x002fea0003900000 */
[----:B------:R-:W1:Y:S02]  /*8220*/  @!P0 SYNCS.PHASECHK.TRANS64 P0, [R6+URZ], R3 ;  /* 0x00000003060085a7 */ /* 0x000e64000800007f */
[----:B-1----:R-:W-:Y:S05]  /*8230*/  @!P0 BRA `(.L_x_198) ;  /* 0xfffffffc00f08947 */ /* 0x002fea000383ffff */
[----:B------:R-:W-:Y:S05]  /*8240*/  BRA `(.L_x_233) ;  /* 0xfffffff000607947 */ /* 0x000fea000383ffff */
.L_x_199:
[----:B0-----:R0:W1:Y:S02]  /*8250*/  SYNCS.PHASECHK.TRANS64.TRYWAIT P0, [R7+URZ], R4 ;  /* 0x00000004070075a7 */ /* 0x001064000800017f */
[----:B-1----:R-:W-:Y:S05]  /*8260*/  @!P0 NANOSLEEP.SYNCS 0x989680 ;  /* 0x009896800000895d */ /* 0x002fea0003900000 */
[----:B------:R-:W1:Y:S02]  /*8270*/  @!P0 SYNCS.PHASECHK.TRANS64 P0, [R7+URZ], R4 ;  /* 0x00000004070085a7 */ /* 0x000e64000800007f */
[----:B-1----:R-:W-:Y:S05]  /*8280*/  @!P0 BRA `(.L_x_199) ;  /* 0xfffffffc00f08947 */ /* 0x002fea000383ffff */
[----:B------:R-:W-:Y:S05]  /*8290*/  BRA `(.L_x_234) ;  /* 0xfffffff000707947 */ /* 0x000fea000383ffff */
.L_x_200:
[----:B0-----:R0:W1:Y:S02]  /*82a0*/  SYNCS.PHASECHK.TRANS64.TRYWAIT P0, [R6+URZ], R3 ;  /* 0x00000003060075a7 */ /* 0x001064000800017f */
[----:B-1----:R-:W-:Y:S05]  /*82b0*/  @!P0 NANOSLEEP.SYNCS 0x989680 ;  /* 0x009896800000895d */ /* 0x002fea0003900000 */
[----:B------:R-:W1:Y:S02]  /*82c0*/  @!P0 SYNCS.PHASECHK.TRANS64 P0, [R6+URZ], R3 ;  /* 0x00000003060085a7 */ /* 0x000e64000800007f */
[----:B-1----:R-:W-:Y:S05]  /*82d0*/  @!P0 BRA `(.L_x_200) ;  /* 0xfffffffc00f08947 */ /* 0x002fea000383ffff */
[----:B------:R-:W-:Y:S05]  /*82e0*/  BRA `(.L_x_235) ;  /* 0xfffffff000807947 */ /* 0x000fea000383ffff */
.L_x_201:
[----:B0-----:R0:W1:Y:S02]  /*82f0*/  SYNCS.PHASECHK.TRANS64.TRYWAIT P0, [R7+URZ], R4 ;  /* 0x00000004070075a7 */ /* 0x001064000800017f */
[----:B-1----:R-:W-:Y:S05]  /*8300*/  @!P0 NANOSLEEP.SYNCS 0x989680 ;  /* 0x009896800000895d */ /* 0x002fea0003900000 */
[----:B------:R-:W1:Y:S02]  /*8310*/  @!P0 SYNCS.PHASECHK.TRANS64 P0, [R7+URZ], R4 ;  /* 0x00000004070085a7 */ /* 0x000e64000800007f */
[----:B-1----:R-:W-:Y:S05]  /*8320*/  @!P0 BRA `(.L_x_201) ;  /* 0xfffffffc00f08947 */ /* 0x002fea000383ffff */
[----:B------:R-:W-:Y:S05]  /*8330*/  BRA `(.L_x_236) ;  /* 0xfffffff000907947 */ /* 0x000fea000383ffff */
.L_x_202:
[----:B0-----:R0:W1:Y:S02]  /*8340*/  SYNCS.PHASECHK.TRANS64.TRYWAIT P0, [R6+URZ], R3 ;  /* 0x00000003060075a7 */ /* 0x001064000800017f */
[----:B-1----:R-:W-:Y:S05]  /*8350*/  @!P0 NANOSLEEP.SYNCS 0x989680 ;  /* 0x009896800000895d */ /* 0x002fea0003900000 */
[----:B------:R-:W1:Y:S02]  /*8360*/  @!P0 SYNCS.PHASECHK.TRANS64 P0, [R6+URZ], R3 ;  /* 0x00000003060085a7 */ /* 0x000e64000800007f */
[----:B-1----:R-:W-:Y:S05]  /*8370*/  @!P0 BRA `(.L_x_202) ;  /* 0xfffffffc00f08947 */ /* 0x002fea000383ffff */
[----:B------:R-:W-:Y:S05]  /*8380*/  BRA `(.L_x_237) ;  /* 0xfffffff000a07947 */ /* 0x000fea000383ffff */
.L_x_203:
[----:B0-----:R0:W1:Y:S02]  /*8390*/  SYNCS.PHASECHK.TRANS64.TRYWAIT P0, [R7+URZ], R4 ;  /* 0x00000004070075a7 */ /* 0x001064000800017f */
[----:B-1----:R-:W-:Y:S05]  /*83a0*/  @!P0 NANOSLEEP.SYNCS 0x989680 ;  /* 0x009896800000895d */ /* 0x002fea0003900000 */
[----:B------:R-:W1:Y:S02]  /*83b0*/  @!P0 SYNCS.PHASECHK.TRANS64 P0, [R7+URZ], R4 ;  /* 0x00000004070085a7 */ /* 0x000e64000800007f */
[----:B-1----:R-:W-:Y:S05]  /*83c0*/  @!P0 BRA `(.L_x_203) ;  /* 0xfffffffc00f08947 */ /* 0x002fea000383ffff */
[----:B------:R-:W-:Y:S05]  /*83d0*/  BRA `(.L_x_238) ;  /* 0xfffffff000b07947 */ /* 0x000fea000383ffff */
.L_x_204:
[----:B0-----:R0:W1:Y:S02]  /*83e0*/  SYNCS.PHASECHK.TRANS64.TRYWAIT P0, [R6+URZ], R3 ;  /* 0x00000003060075a7 */ /* 0x001064000800017f */
[----:B-1----:R-:W-:Y:S05]  /*83f0*/  @!P0 NANOSLEEP.SYNCS 0x989680 ;  /* 0x009896800000895d */ /* 0x002fea0003900000 */
[----:B------:R-:W1:Y:S02]  /*8400*/  @!P0 SYNCS.PHASECHK.TRANS64 P0, [R6+URZ], R3 ;  /* 0x00000003060085a7 */ /* 0x000e64000800007f */
[----:B-1----:R-:W-:Y:S05]  /*8410*/  @!P0 BRA `(.L_x_204) ;  /* 0xfffffffc00f08947 */ /* 0x002fea000383ffff */
[----:B------:R-:W-:Y:S05]  /*8420*/  BRA `(.L_x_239) ;  /* 0xfffffff000c07947 */ /* 0x000fea000383ffff */
.L_x_205:
[----:B0-----:R0:W1:Y:S02]  /*8430*/  SYNCS.PHASECHK.TRANS64.TRYWAIT P0, [R7+URZ], R4 ;  /* 0x00000004070075a7 */ /* 0x001064000800017f */
[----:B-1----:R-:W-:Y:S05]  /*8440*/  @!P0 NANOSLEEP.SYNCS 0x989680 ;  /* 0x009896800000895d */ /* 0x002fea0003900000 */
[----:B------:R-:W1:Y:S02]  /*8450*/  @!P0 SYNCS.PHASECHK.TRANS64 P0, [R7+URZ], R4 ;  /* 0x00000004070085a7 */ /* 0x000e64000800007f */
[----:B-1----:R-:W-:Y:S05]  /*8460*/  @!P0 BRA `(.L_x_205) ;  /* 0xfffffffc00f08947 */ /* 0x002fea000383ffff */
[----:B------:R-:W-:Y:S05]  /*8470*/  BRA `(.L_x_240) ;  /* 0xfffffff000d07947 */ /* 0x000fea000383ffff */
.L_x_206:
[----:B0-----:R0:W1:Y:S02]  /*8480*/  SYNCS.PHASECHK.TRANS64.TRYWAIT P0, [R6+URZ], R3 ;  /* 0x00000003060075a7 */ /* 0x001064000800017f */
[----:B-1----:R-:W-:Y:S05]  /*8490*/  @!P0 NANOSLEEP.SYNCS 0x989680 ;  /* 0x009896800000895d */ /* 0x002fea0003900000 */
[----:B------:R-:W1:Y:S02]  /*84a0*/  @!P0 SYNCS.PHASECHK.TRANS64 P0, [R6+URZ], R3 ;  /* 0x00000003060085a7 */ /* 0x000e64000800007f */
[----:B-1----:R-:W-:Y:S05]  /*84b0*/  @!P0 BRA `(.L_x_206) ;  /* 0xfffffffc00f08947 */ /* 0x002fea000383ffff */
[----:B------:R-:W-:Y:S05]  /*84c0*/  BRA `(.L_x_241) ;  /* 0xfffffff000e07947 */ /* 0x000fea000383ffff */
.L_x_207:
[----:B0-----:R0:W1:Y:S02]  /*84d0*/  SYNCS.PHASECHK.TRANS64.TRYWAIT P0, [R7+URZ], R4 ;  /* 0x00000004070075a7 */ /* 0x001064000800017f */
[----:B-1----:R-:W-:Y:S05]  /*84e0*/  @!P0 NANOSLEEP.SYNCS 0x989680 ;  /* 0x009896800000895d */ /* 0x002fea0003900000 */
[----:B------:R-:W1:Y:S02]  /*84f0*/  @!P0 SYNCS.PHASECHK.TRANS64 P0, [R7+URZ], R4 ;  /* 0x00000004070085a7 */ /* 0x000e64000800007f */
[----:B-1----:R-:W-:Y:S05]  /*8500*/  @!P0 BRA `(.L_x_207) ;  /* 0xfffffffc00f08947 */ /* 0x002fea000383ffff */
[----:B------:R-:W-:Y:S05]  /*8510*/  BRA `(.L_x_242) ;  /* 0xfffffff000f07947 */ /* 0x000fea000383ffff */
.L_x_208:
[----:B0-----:R0:W1:Y:S02]  /*8520*/  SYNCS.PHASECHK.TRANS64.TRYWAIT P0, [R6+URZ], R3 ;  /* 0x00000003060075a7 */ /* 0x001064000800017f */
[----:B-1----:R-:W-:Y:S05]  /*8530*/  @!P0 NANOSLEEP.SYNCS 0x989680 ;  /* 0x009896800000895d */ /* 0x002fea0003900000 */
[----:B------:R-:W1:Y:S02]  /*8540*/  @!P0 SYNCS.PHASECHK.TRANS64 P0, [R6+URZ], R3 ;  /* 0x00000003060085a7 */ /* 0x000e64000800007f */
[----:B-1----:R-:W-:Y:S05]  /*8550*/  @!P0 BRA `(.L_x_208) ;  /* 0xfffffffc00f08947 */ /* 0x002fea000383ffff */
[----:B------:R-:W-:Y:S05]  /*8560*/  BRA `(.L_x_243) ;  /* 0xfffffff400007947 */ /* 0x000fea000383ffff */
.L_x_209:
[----:B0-----:R0:W1:Y:S02]  /*8570*/  SYNCS.PHASECHK.TRANS64.TRYWAIT P0, [R7+URZ], R4 ;  /* 0x00000004070075a7 */ /* 0x001064000800017f */
[----:B-1----:R-:W-:Y:S05]  /*8580*/  @!P0 NANOSLEEP.SYNCS 0x989680 ;  /* 0x009896800000895d */ /* 0x002fea0003900000 */
[----:B------:R-:W1:Y:S02]  /*8590*/  @!P0 SYNCS.PHASECHK.TRANS64 P0, [R7+URZ], R4 ;  /* 0x00000004070085a7 */ /* 0x000e64000800007f */
[----:B-1----:R-:W-:Y:S05]  /*85a0*/  @!P0 BRA `(.L_x_209) ;  /* 0xfffffffc00f08947 */ /* 0x002fea000383ffff */
[----:B------:R-:W-:Y:S05]  /*85b0*/  BRA `(.L_x_244) ;  /* 0xfffffff400107947 */ /* 0x000fea000383ffff */
.L_x_210:
[----:B0-----:R0:W1:Y:S02]  /*85c0*/  SYNCS.PHASECHK.TRANS64.TRYWAIT P0, [R6+URZ], R3 ;  /* 0x00000003060075a7 */ /* 0x001064000800017f */
[----:B-1----:R-:W-:Y:S05]  /*85d0*/  @!P0 NANOSLEEP.SYNCS 0x989680 ;  /* 0x009896800000895d */ /* 0x002fea0003900000 */
[----:B------:R-:W1:Y:S02]  /*85e0*/  @!P0 SYNCS.PHASECHK.TRANS64 P0, [R6+URZ], R3 ;  /* 0x00000003060085a7 */ /* 0x000e64000800007f */
[----:B-1----:R-:W-:Y:S05]  /*85f0*/  @!P0 BRA `(.L_x_210) ;  /* 0xfffffffc00f08947 */ /* 0x002fea000383ffff */
[----:B------:R-:W-:Y:S05]  /*8600*/  BRA `(.L_x_245) ;  /* 0xfffffff400207947 */ /* 0x000fea000383ffff */
.L_x_211:
[----:B0-----:R0:W1:Y:S02]  /*8610*/  SYNCS.PHASECHK.TRANS64.TRYWAIT P0, [R7+URZ], R4 ;  /* 0x00000004070075a7 */ /* 0x001064000800017f */
[----:B-1----:R-:W-:Y:S05]  /*8620*/  @!P0 NANOSLEEP.SYNCS 0x989680 ;  /* 0x009896800000895d */ /* 0x002fea0003900000 */
[----:B------:R-:W1:Y:S02]  /*8630*/  @!P0 SYNCS.PHASECHK.TRANS64 P0, [R7+URZ], R4 ;  /* 0x00000004070085a7 */ /* 0x000e64000800007f */
[----:B-1----:R-:W-:Y:S05]  /*8640*/  @!P0 BRA `(.L_x_211) ;  /* 0xfffffffc00f08947 */ /* 0x002fea000383ffff */
[----:B------:R-:W-:Y:S05]  /*8650*/  BRA `(.L_x_246) ;  /* 0xfffffff400307947 */ /* 0x000fea000383ffff */
.L_x_212:
[----:B0-----:R0:W1:Y:S02]  /*8660*/  SYNCS.PHASECHK.TRANS64.TRYWAIT P0, [R6+URZ], R3 ;  /* 0x00000003060075a7 */ /* 0x001064000800017f */
[----:B-1----:R-:W-:Y:S05]  /*8670*/  @!P0 NANOSLEEP.SYNCS 0x989680 ;  /* 0x009896800000895d */ /* 0x002fea0003900000 */
[----:B------:R-:W1:Y:S02]  /*8680*/  @!P0 SYNCS.PHASECHK.TRANS64 P0, [R6+URZ], R3 ;  /* 0x00000003060085a7 */ /* 0x000e64000800007f */
[----:B-1----:R-:W-:Y:S05]  /*8690*/  @!P0 BRA `(.L_x_212) ;  /* 0xfffffffc00f08947 */ /* 0x002fea000383ffff */
[----:B------:R-:W-:Y:S05]  /*86a0*/  BRA `(.L_x_247) ;  /* 0xfffffff400407947 */ /* 0x000fea000383ffff */
.L_x_213:
[----:B-1----:R1:W2:Y:S02]  /*86b0*/  SYNCS.PHASECHK.TRANS64.TRYWAIT P0, [R7+URZ], R4 ;  /* 0x00000004070075a7 */ /* 0x0022a4000800017f */
[----:B--2---:R-:W-:Y:S05]  /*86c0*/  @!P0 NANOSLEEP.SYNCS 0x989680 ;  /* 0x009896800000895d */ /* 0x004fea0003900000 */
[----:B------:R-:W2:Y:S02]  /*86d0*/  @!P0 SYNCS.PHASECHK.TRANS64 P0, [R7+URZ], R4 ;  /* 0x00000004070085a7 */ /* 0x000ea4000800007f */
[----:B--2---:R-:W-:Y:S05]  /*86e0*/  @!P0 BRA `(.L_x_213) ;  /* 0xfffffffc00f08947 */ /* 0x004fea000383ffff */
[----:B------:R-:W-:Y:S05]  /*86f0*/  BRA `(.L_x_248) ;  /* 0xfffffff400487947 */ /* 0x000fea000383ffff */
.L_x_249:
[----:B------:R-:W-:-:S00]  /*8700*/  BRA `(.L_x_249) ;  /* 0xfffffffc00fc7947 */ /* 0x000fc0000383ffff */
[----:B------:R-:W-:-:S00]  /*8710*/  NOP ;  /* 0x0000000000007918 */ /* 0x000fc00000000000 */
        /* <DEDUP_REMOVED lines=14> */
.L_x_250:


//--------------------- .nv.global.init           --------------------------
	.section	.nv.global.init,"aw",@progbits
.nv.global.init:
	.type		$str$22,@object
	.size		$str$22,($str$23 - $str$22)
$str$22:
        /*0000*/ 	.byte	0x6b, 0x5f, 0x74, 0x69, 0x6c, 0x65, 0x5f, 0x63, 0x6f, 0x75, 0x6e, 0x74, 0x20, 0x3e, 0x3d, 0x20
        /*0010*/ 	.byte	0x31, 0x00
	.type		$str$23,@object
	.size		$str$23,(__unnamed_1 - $str$23)
$str$23:
        /*0012*/ 	.byte	0x2f, 0x74, 0x6d, 0x70, 0x2f, 0x63, 0x75, 0x74, 0x6c, 0x61, 0x73, 0x73, 0x5f, 0x73, 0x77, 0x65
        /*0022*/ 	.byte	0x65, 0x70, 0x5f, 0x73, 0x72, 0x63, 0x2f, 0x69, 0x6e, 0x63, 0x6c, 0x75, 0x64, 0x65, 0x2f, 0x63
        /*0032*/ 	.byte	0x75, 0x74, 0x6c, 0x61, 0x73, 0x73, 0x2f, 0x67, 0x65, 0x6d, 0x6d, 0x2f, 0x63, 0x6f, 0x6c, 0x6c
        /*0042*/ 	.byte	0x65, 0x63, 0x74, 0x69, 0x76, 0x65, 0x2f, 0x73, 0x6d, 0x39, 0x30, 0x5f, 0x6d, 0x6d, 0x61, 0x5f
        /*0052*/ 	.byte	0x74, 0x6d, 0x61, 0x5f, 0x67, 0x6d, 0x6d, 0x61, 0x5f, 0x73, 0x73, 0x5f, 0x77, 0x61, 0x72, 0x70
        /*0062*/ 	.byte	0x73, 0x70, 0x65, 0x63, 0x69, 0x61, 0x6c, 0x69, 0x7a, 0x65, 0x64, 0x2e, 0x68, 0x70, 0x70, 0x00
	.type		__unnamed_1,@object
	.size		__unnamed_1,(.L_0 - __unnamed_1)
__unnamed_1:
        /*0072*/ 	.byte	0x76, 0x6f, 0x69, 0x64, 0x20, 0x63, 0x75, 0x74, 0x6c, 0x61, 0x73, 0x73, 0x3a, 0x3a, 0x67, 0x65
        /* <DEDUP_REMOVED lines=172> */
        /*0b42*/ 	.byte	0x69, 0x64, 0x65, 0x6e, 0x74, 0x69, 0x74, 0x79, 0x5d, 0x00
.L_0:


//--------------------- .nv.shared._ZN7cutlass13device_kernelINS_4gemm6kernel13GemmUniversalIN4cute5tupleIJiiiiEEENS1_10collective13CollectiveMmaINS1_34MainloopSm90TmaGmmaWarpSpecializedILi28ENS5_IJNS4_1CILi1EEENSA_ILi2EEESB_EEENS1_35KernelTmaWarpSpecializedCooperativeEEENS5_IJNSA_ILi128EEESG_NSA_ILi32EEEEEEaNS5_IJlSB_lEEEaSJ_NS4_8TiledMMAINS4_8MMA_AtomIJNS4_4SM904GMMA27MMA_64x128x32_S32S8S8_SS_TNEEEENS4_6LayoutINS5_IJSC_SB_SB_EEENS5_IJSB_NSA_ILi0EEESS_EEEEENS5_IJNS4_10UnderscoreESV_SV_EEEEENS4_23SM90_TMA_LOAD_MULTICASTENS4_14ComposedLayoutINS4_7SwizzleILi1ELi4ELi3EEENS4_18smem_ptr_flag_bitsILi8EEENSQ_INS5_IJNSA_ILi8EEESH_EEENS5_IJSH_SB_EEEEEEEvNS4_8identityENS4_13SM90_TMA_LOADES18_vS19_EENS_8epilogue10collective6detail29Sm90TmaWarpSpecializedAdapterINS1D_15DefaultEpilogueIaSJ_SJ_NS1C_6thread17LinearCombinationIaLi1EiiLNS1H_9ScaleType4KindE0ELNS_15FloatRoundStyleE2EaEENS1_15EpilogueDefaultEEEEEvvEEEEvNT_6ParamsE --------------------------
	.section	.nv.shared._ZN7cutlass13device_kernelINS_4gemm6kernel13GemmUniversalIN4cute5tupleIJiiiiEEENS1_10collective13CollectiveMmaINS1_34MainloopSm90TmaGmmaWarpSpecializedILi28ENS5_IJNS4_1CILi1EEENSA_ILi2EEESB_EEENS1_35KernelTmaWarpSpecializedCooperativeEEENS5_IJNSA_ILi128EEESG_NSA_ILi32EEEEEEaNS5_IJlSB_lEEEaSJ_NS4_8TiledMMAINS4_8MMA_AtomIJNS4_4SM904GMMA27MMA_64x128x32_S32S8S8_SS_TNEEEENS4_6LayoutINS5_IJSC_SB_SB_EEENS5_IJSB_NSA_ILi0EEESS_EEEEENS5_IJNS4_10UnderscoreESV_SV_EEEEENS4_23SM90_TMA_LOAD_MULTICASTENS4_14ComposedLayoutINS4_7SwizzleILi1ELi4ELi3EEENS4_18smem_ptr_flag_bitsILi8EEENSQ_INS5_IJNSA_ILi8EEESH_EEENS5_IJSH_SB_EEEEEEEvNS4_8identityENS4_13SM90_TMA_LOADES18_vS19_EENS_8epilogue10collective6detail29Sm90TmaWarpSpecializedAdapterINS1D_15DefaultEpilogueIaSJ_SJ_NS1C_6thread17LinearCombinationIaLi1EiiLNS1H_9ScaleType4KindE0ELNS_15FloatRoundStyleE2EaEENS1_15EpilogueDefaultEEEEEvvEEEEvNT_6ParamsE,"aw",@nobits
	.sectionflags	@""
	.align	16
	.zero		1024


//--------------------- .nv.shared.reserved.0     --------------------------
	.section	.nv.shared.reserved.0,"aw",@nobits
	.weak		__nv_reservedSMEM_offset_0_alias
	.size		__nv_reservedSMEM_offset_0_alias, 0, 0
	.other		__nv_reservedSMEM_offset_0_alias,@"STO_CUDA_RESERVED_SHARED STV_DEFAULT"
__nv_reservedSMEM_offset_0_alias:
	.zero		0


//--------------------- .nv.global                --------------------------
	.section	.nv.global,"aw",@nobits
.nv.global:
	.type		_ZN39_INTERNAL_cd5f84b8_4_k_cu_54d77173_42944cute1_E,@object
	.size		_ZN39_INTERNAL_cd5f84b8_4_k_cu_54d77173_42944cute1_E,(_ZN39_INTERNAL_cd5f84b8_4_k_cu_54d77173_42944cuda3std3__45__cpo6cbeginE - _ZN39_INTERNAL_cd5f84b8_4_k_cu_54d77173_42944cute1_E)
_ZN39_INTERNAL_cd5f84b8_4_k_cu_54d77173_42944cute1_E:
	.zero		1
	.type		_ZN39_INTERNAL_cd5f84b8_4_k_cu_54d77173_42944cuda3std3__45__cpo6cbeginE,@object
	.size		_ZN39_INTERNAL_cd5f84b8_4_k_cu_54d77173_42944cuda3std3__45__cpo6cbeginE,(_ZN39_INTERNAL_cd5f84b8_4_k_cu_54d77173_42944cuda3std3__48in_placeE - _ZN39_INTERNAL_cd5f84b8_4_k_cu_54d77173_42944cuda3std3__45__cpo6cbeginE)
_ZN39_INTERNAL_cd5f84b8_4_k_cu_54d77173_42944cuda3std3__45__cpo6cbeginE:
	.zero		1
	.type		_ZN39_INTERNAL_cd5f84b8_4_k_cu_54d77173_42944cuda3std3__48in_placeE,@object
	.size		_ZN39_INTERNAL_cd5f84b8_4_k_cu_54d77173_42944cuda3std3__48in_placeE,(_ZN39_INTERNAL_cd5f84b8_4_k_cu_54d77173_42944cuda3std6ranges3__45__cpo9iter_moveE - _ZN39_INTERNAL_cd5f84b8_4_k_cu_54d77173_42944cuda3std3__48in_placeE)
_ZN39_INTERNAL_cd5f84b8_4_k_cu_54d77173_42944cuda3std3__48in_placeE:
	.zero		1
	.type		_ZN39_INTERNAL_cd5f84b8_4_k_cu_54d77173_42944cuda3std6ranges3__45__cpo9iter_moveE,@object
	.size		_ZN39_INTERNAL_cd5f84b8_4_k_cu_54d77173_42944cuda3std6ranges3__45__cpo9iter_moveE,(_ZN39_INTERNAL_cd5f84b8_4_k_cu_54d77173_42944cuda3std3__45__cpo5beginE - _ZN39_INTERNAL_cd5f84b8_4_k_cu_54d77173_42944cuda3std6ranges3__45__cpo9iter_moveE)
_ZN39_INTERNAL_cd5f84b8_4_k_cu_54d77173_42944cuda3std6ranges3__45__cpo9iter_moveE:
	.zero		1
	.type		_ZN39_INTERNAL_cd5f84b8_4_k_cu_54d77173_42944cuda3std3__45__cpo5beginE,@object
	.size		_ZN39_INTERNAL_cd5f84b8_4_k_cu_54d77173_42944cuda3std3__45__cpo5beginE,(_ZN39_INTERNAL_cd5f84b8_4_k_cu_54d77173_42944cuda3std3__441_GLOBAL__N__cd5f84b8_4_k_cu_54d77173_42946ignoreE - _ZN39_INTERNAL_cd5f84b8_4_k_cu_54d77173_42944cuda3std3__45__cpo5beginE)
_ZN39_INTERNAL_cd5f84b8_4_k_cu_54d77173_42944cuda3std3__45__cpo5beginE:
	.zero		1
	.type		_ZN39_INTERNAL_cd5f84b8_4_k_cu_54d77173_42944cuda3std3__441_GLOBAL__N__cd5f84b8_4_k_cu_54d77173_42946ignoreE,@object
	.size		_ZN39_INTERNAL_cd5f84b8_4_k_cu_54d77173_42944cuda3std3__441_GLOBAL__N__cd5f84b8_4_k_cu_54d77173_42946ignoreE,(_ZN39_INTERNAL_cd5f84b8_4_k_cu_54d77173_42944cute7productE - _ZN39_INTERNAL_cd5f84b8_4_k_cu_54d77173_42944cuda3std3__441_GLOBAL__N__cd5f84b8_4_k_cu_54d77173_42946ignoreE)
_ZN39_INTERNAL_cd5f84b8_4_k_cu_54d77173_42944cuda3std3__441_GLOBAL__N__cd5f84b8_4_k_cu_54d77173_42946ignoreE:
	.zero		1
	.type		_ZN39_INTERNAL_cd5f84b8_4_k_cu_54d77173_42944cute7productE,@object
	.size		_ZN39_INTERNAL_cd5f84b8_4_k_cu_54d77173_42944cute7productE,(_ZN39_INTERNAL_cd5f84b8_4_k_cu_54d77173_42944cuda3std3__45__cpo3endE - _ZN39_INTERNAL_cd5f84b8_4_k_cu_54d77173_42944cute7productE)
_ZN39_INTERNAL_cd5f84b8_4_k_cu_54d77173_42944cute7productE:
	.zero		1
	.type		_ZN39_INTERNAL_cd5f84b8_4_k_cu_54d77173_42944cuda3std3__45__cpo3endE,@object
	.size		_ZN39_INTERNAL_cd5f84b8_4_k_cu_54d77173_42944cuda3std3__45__cpo3endE,(_ZN39_INTERNAL_cd5f84b8_4_k_cu_54d77173_42944cuda3std3__419piecewise_constructE - _ZN39_INTERNAL_cd5f84b8_4_k_cu_54d77173_42944cuda3std3__45__cpo3endE)
_ZN39_INTERNAL_cd5f84b8_4_k_cu_54d77173_42944cuda3std3__45__cpo3endE:
	.zero		1
	.type		_ZN39_INTERNAL_cd5f84b8_4_k_cu_54d77173_42944cuda3std3__419piecewise_constructE,@object
	.size		_ZN39_INTERNAL_cd5f84b8_4_k_cu_54d77173_42944cuda3std3__419piecewise_constructE,(_ZN39_INTERNAL_cd5f84b8_4_k_cu_54d77173_42944cuda3std3__45__cpo4cendE - _ZN39_INTERNAL_cd5f84b8_4_k_cu_54d77173_42944cuda3std3__419piecewise_constructE)
_ZN39_INTERNAL_cd5f84b8_4_k_cu_54d77173_42944cuda3std3__419piecewise_constructE:
	.zero		1
	.type		_ZN39_INTERNAL_cd5f84b8_4_k_cu_54d77173_42944cuda3std3__45__cpo4cendE,@object
	.size		_ZN39_INTERNAL_cd5f84b8_4_k_cu_54d77173_42944cuda3std3__45__cpo4cendE,(_ZN39_INTERNAL_cd5f84b8_4_k_cu_54d77173_42944cuda3std6ranges3__45__cpo4swapE - _ZN39_INTERNAL_cd5f84b8_4_k_cu_54d77173_42944cuda3std3__45__cpo4cendE)
_ZN39_INTERNAL_cd5f84b8_4_k_cu_54d77173_42944cuda3std3__45__cpo4cendE:
	.zero		1
	.type		_ZN39_INTERNAL_cd5f84b8_4_k_cu_54d77173_42944cuda3std6ranges3__45__cpo4swapE,@object
	.size		_ZN39_INTERNAL_cd5f84b8_4_k_cu_54d77173_42944cuda3std6ranges3__45__cpo4swapE,(.L_8 - _ZN39_INTERNAL_cd5f84b8_4_k_cu_54d77173_42944cuda3std6ranges3__45__cpo4swapE)
_ZN39_INTERNAL_cd5f84b8_4_k_cu_54d77173_42944cuda3std6ranges3__45__cpo4swapE:
	.zero		1
.L_8:


//--------------------- .nv.constant0._ZN7cutlass13device_kernelINS_4gemm6kernel13GemmUniversalIN4cute5tupleIJiiiiEEENS1_10collective13CollectiveMmaINS1_34MainloopSm90TmaGmmaWarpSpecializedILi28ENS5_IJNS4_1CILi1EEENSA_ILi2EEESB_EEENS1_35KernelTmaWarpSpecializedCooperativeEEENS5_IJNSA_ILi128EEESG_NSA_ILi32EEEEEEaNS5_IJlSB_lEEEaSJ_NS4_8TiledMMAINS4_8MMA_AtomIJNS4_4SM904GMMA27MMA_64x128x32_S32S8S8_SS_TNEEEENS4_6LayoutINS5_IJSC_SB_SB_EEENS5_IJSB_NSA_ILi0EEESS_EEEEENS5_IJNS4_10UnderscoreESV_SV_EEEEENS4_23SM90_TMA_LOAD_MULTICASTENS4_14ComposedLayoutINS4_7SwizzleILi1ELi4ELi3EEENS4_18smem_ptr_flag_bitsILi8EEENSQ_INS5_IJNSA_ILi8EEESH_EEENS5_IJSH_SB_EEEEEEEvNS4_8identityENS4_13SM90_TMA_LOADES18_vS19_EENS_8epilogue10collective6detail29Sm90TmaWarpSpecializedAdapterINS1D_15DefaultEpilogueIaSJ_SJ_NS1C_6thread17LinearCombinationIaLi1EiiLNS1H_9ScaleType4KindE0ELNS_15FloatRoundStyleE2EaEENS1_15EpilogueDefaultEEEEEvvEEEEvNT_6ParamsE --------------------------
	.section	.nv.constant0._ZN7cutlass13device_kernelINS_4gemm6kernel13GemmUniversalIN4cute5tupleIJiiiiEEENS1_10collective13CollectiveMmaINS1_34MainloopSm90TmaGmmaWarpSpecializedILi28ENS5_IJNS4_1CILi1EEENSA_ILi2EEESB_EEENS1_35KernelTmaWarpSpecializedCooperativeEEENS5_IJNSA_ILi128EEESG_NSA_ILi32EEEEEEaNS5_IJlSB_lEEEaSJ_NS4_8TiledMMAINS4_8MMA_AtomIJNS4_4SM904GMMA27MMA_64x128x32_S32S8S8_SS_TNEEEENS4_6LayoutINS5_IJSC_SB_SB_EEENS5_IJSB_NSA_ILi0EEESS_EEEEENS5_IJNS4_10UnderscoreESV_SV_EEEEENS4_23SM90_TMA_LOAD_MULTICASTENS4_14ComposedLayoutINS4_7SwizzleILi1ELi4ELi3EEENS4_18smem_ptr_flag_bitsILi8EEENSQ_INS5_IJNSA_ILi8EEESH_EEENS5_IJSH_SB_EEEEEEEvNS4_8identityENS4_13SM90_TMA_LOADES18_vS19_EENS_8epilogue10collective6detail29Sm90TmaWarpSpecializedAdapterINS1D_15DefaultEpilogueIaSJ_SJ_NS1C_6thread17LinearCombinationIaLi1EiiLNS1H_9ScaleType4KindE0ELNS_15FloatRoundStyleE2EaEENS1_15EpilogueDefaultEEEEEvvEEEEvNT_6ParamsE,"a",@progbits
	.sectionflags	@""
	.align	4
.nv.constant0._ZN7cutlass13device_kernelINS_4gemm6kernel13GemmUniversalIN4cute5tupleIJiiiiEEENS1_10collective13CollectiveMmaINS1_34MainloopSm90TmaGmmaWarpSpecializedILi28ENS5_IJNS4_1CILi1EEENSA_ILi2EEESB_EEENS1_35KernelTmaWarpSpecializedCooperativeEEENS5_IJNSA_ILi128EEESG_NSA_ILi32EEEEEEaNS5_IJlSB_lEEEaSJ_NS4_8TiledMMAINS4_8MMA_AtomIJNS4_4SM904GMMA27MMA_64x128x32_S32S8S8_SS_TNEEEENS4_6LayoutINS5_IJSC_SB_SB_EEENS5_IJSB_NSA_ILi0EEESS_EEEEENS5_IJNS4_10UnderscoreESV_SV_EEEEENS4_23SM90_TMA_LOAD_MULTICASTENS4_14ComposedLayoutINS4_7SwizzleILi1ELi4ELi3EEENS4_18smem_ptr_flag_bitsILi8EEENSQ_INS5_IJNSA_ILi8EEESH_EEENS5_IJSH_SB_EEEEEEEvNS4_8identityENS4_13SM90_TMA_LOADES18_vS19_EENS_8epilogue10collective6detail29Sm90TmaWarpSpecializedAdapterINS1D_15DefaultEpilogueIaSJ_SJ_NS1C_6thread17LinearCombinationIaLi1EiiLNS1H_9ScaleType4KindE0ELNS_15FloatRoundStyleE2EaEENS1_15EpilogueDefaultEEEEEvvEEEEvNT_6ParamsE:
	.zero		1664


//--------------------- SYMBOLS --------------------------

	.type		.nv.reservedSmem.offset0,@object
	.size		.nv.reservedSmem.offset0,0x4
	.type		__assertfail,@function
